// auto-generated by cutlass_sweep.gemm — config: {"arch": "sm_90", "cluster_m": 2, "cluster_n": 1, "dtype": "bf16", "dtype_b": "bf16", "layout": "nt", "stages": 0, "tile_k": 128, "tile_m": 64, "tile_n": 16}
#include "cutlass/cutlass.h"
#include "cutlass/gemm/collective/collective_builder.hpp"
#include "cutlass/gemm/device/gemm_universal_adapter.h"
#include "cutlass/gemm/kernel/gemm_universal.hpp"
#include "cutlass/epilogue/collective/collective_builder.hpp"

using ElemA = cutlass::bfloat16_t;
using ElemB = cutlass::bfloat16_t;
using ElemCD = cutlass::bfloat16_t;
using Acc  = float;
using TileShape    = cute::Shape<cute::_64, cute::_16, cute::_128>;
using ClusterShape = cute::Shape<cute::_2, cute::_1, cute::_1>;

using CollectiveEpilogue = typename cutlass::epilogue::collective::CollectiveBuilder<
    cutlass::arch::Sm90, cutlass::arch::OpClassTensorOp,
    TileShape, ClusterShape,
    cutlass::epilogue::collective::EpilogueTileAuto,
    Acc, Acc,
    ElemCD, cutlass::layout::RowMajor, 128 / cutlass::sizeof_bits<ElemCD>::value,
    ElemCD, cutlass::layout::RowMajor, 128 / cutlass::sizeof_bits<ElemCD>::value,
    cutlass::epilogue::collective::EpilogueScheduleAuto
  >::CollectiveOp;

using CollectiveMainloop = typename cutlass::gemm::collective::CollectiveBuilder<
    cutlass::arch::Sm90, cutlass::arch::OpClassTensorOp,
    ElemA, cutlass::layout::RowMajor, 128 / cutlass::sizeof_bits<ElemA>::value,
    ElemB, cutlass::layout::ColumnMajor, 128 / cutlass::sizeof_bits<ElemB>::value,
    Acc,
    TileShape, ClusterShape,
    cutlass::gemm::collective::StageCountAutoCarveout<static_cast<int>(sizeof(typename CollectiveEpilogue::SharedStorage))>,
    cutlass::gemm::collective::KernelScheduleAuto
  >::CollectiveOp;

using GemmKernel = cutlass::gemm::kernel::GemmUniversal<
    cute::Shape<int,int,int,int>,
    CollectiveMainloop,
    CollectiveEpilogue
>;
using Gemm = cutlass::gemm::device::GemmUniversalAdapter<GemmKernel>;

// Force the device kernel symbol into the cubin without needing a host main.
auto* _anchor = &cutlass::device_kernel<GemmKernel>;


// ===== COMPILED SASS (sm_90a) =====

	.target	sm_90a

	.elftype	@"ET_EXEC"


//--------------------- .note.nv.tkinfo           --------------------------
	.section	.note.nv.tkinfo,"",@"SHT_NOTE"
	.sectionflags	@"SHF_NOTE_NV_TKINFO"
	.tkinfo
        /*0018*/ 	.word	0x00000002
        /*0030*/ 	.string	""
        /*0030*/ 	.string	"ptxas"
        /*0030*/ 	.string	"Cuda compilation tools, release 13.0, V13.0.88"
        /*0030*/ 	.string	"Build cuda_13.0.r13.0/compiler.36424714_0"
        /*0030*/ 	.string	"-arch sm_90a -m 64 "



//--------------------- .note.nv.cuinfo           --------------------------
	.section	.note.nv.cuinfo,"",@"SHT_NOTE"
	.sectionflags	@"SHF_NOTE_NV_CUINFO"
        /*0018*/ 	.short	0x0002
        /*001a*/ 	.short	0x005a
        /*001c*/ 	.short	0x0082
	.zero		2


//--------------------- .nv.info                  --------------------------
	.section	.nv.info,"",@"SHT_CUDA_INFO"
	.align	4


	//----- nvinfo : EIATTR_REGCOUNT
	.align		4
        /*0000*/ 	.byte	0x04, 0x2f
        /*0002*/ 	.short	(.L_15 - .L_14)
	.align		4
.L_14:
        /*0004*/ 	.word	index@(_ZN7cutlass13device_kernelINS_4gemm6kernel13GemmUniversalIN4cute5tupleIJiiiiEEENS1_10collective13CollectiveMmaINS1_34MainloopSm90TmaGmmaWarpSpecializedILi11ENS5_IJNS4_1CILi2EEENSA_ILi1EEESC_EEENS1_32KernelTmaWarpSpecializedPingpongEEENS5_IJNSA_ILi64EEENSA_ILi16EEENSA_ILi128EEEEEENS_10bfloat16_tENS5_IJlSC_lEEESK_SL_NS4_8TiledMMAINS4_8MMA_AtomIJNS4_4SM904GMMA27MMA_64x16x16_F32BF16BF16_SSILNSP_5MajorE0ELSR_0ELNSP_7ScaleInE1ELSS_1EEEEEENS4_6LayoutINS5_IJSC_SC_SC_EEENS5_IJNSA_ILi0EEESX_SX_EEEEENS5_IJNS4_10UnderscoreES10_S10_EEEEENS4_13SM90_TMA_LOADENS4_14ComposedLayoutINS4_7SwizzleILi3ELi4ELi3EEENS4_18smem_ptr_flag_bitsILi16EEENSV_INS5_IJNSA_ILi8EEESG_EEENS5_IJSG_SC_EEEEEEEvNS4_8identityENS4_23SM90_TMA_LOAD_MULTICASTES1D_vS1E_EENS_8epilogue10collective6detail29Sm90TmaWarpSpecializedAdapterINS1I_15DefaultEpilogueISK_SL_SL_NS1H_6thread17LinearCombinationISK_Li1EffLNS1M_9ScaleType4KindE0ELNS_15FloatRoundStyleE2ESK_EENS1_15EpilogueDefaultEEEEEvvEEEEvNT_6ParamsE)
        /*0008*/ 	.word	0x000000a8


	//----- nvinfo : EIATTR_FRAME_SIZE
	.align		4
.L_15:
        /*000c*/ 	.byte	0x04, 0x11
        /*000e*/ 	.short	(.L_17 - .L_16)
	.align		4
.L_16:
        /*0010*/ 	.word	index@(_ZN7cutlass13device_kernelINS_4gemm6kernel13GemmUniversalIN4cute5tupleIJiiiiEEENS1_10collective13CollectiveMmaINS1_34MainloopSm90TmaGmmaWarpSpecializedILi11ENS5_IJNS4_1CILi2EEENSA_ILi1EEESC_EEENS1_32KernelTmaWarpSpecializedPingpongEEENS5_IJNSA_ILi64EEENSA_ILi16EEENSA_ILi128EEEEEENS_10bfloat16_tENS5_IJlSC_lEEESK_SL_NS4_8TiledMMAINS4_8MMA_AtomIJNS4_4SM904GMMA27MMA_64x16x16_F32BF16BF16_SSILNSP_5MajorE0ELSR_0ELNSP_7ScaleInE1ELSS_1EEEEEENS4_6LayoutINS5_IJSC_SC_SC_EEENS5_IJNSA_ILi0EEESX_SX_EEEEENS5_IJNS4_10UnderscoreES10_S10_EEEEENS4_13SM90_TMA_LOADENS4_14ComposedLayoutINS4_7SwizzleILi3ELi4ELi3EEENS4_18smem_ptr_flag_bitsILi16EEENSV_INS5_IJNSA_ILi8EEESG_EEENS5_IJSG_SC_EEEEEEEvNS4_8identityENS4_23SM90_TMA_LOAD_MULTICASTES1D_vS1E_EENS_8epilogue10collective6detail29Sm90TmaWarpSpecializedAdapterINS1I_15DefaultEpilogueISK_SL_SL_NS1H_6thread17LinearCombinationISK_Li1EffLNS1M_9ScaleType4KindE0ELNS_15FloatRoundStyleE2ESK_EENS1_15EpilogueDefaultEEEEEvvEEEEvNT_6ParamsE)
        /*0014*/ 	.word	0x00000000


	//----- nvinfo : EIATTR_MIN_STACK_SIZE
	.align		4
.L_17:
        /*0018*/ 	.byte	0x04, 0x12
        /*001a*/ 	.short	(.L_19 - .L_18)
	.align		4
.L_18:
        /*001c*/ 	.word	index@(_ZN7cutlass13device_kernelINS_4gemm6kernel13GemmUniversalIN4cute5tupleIJiiiiEEENS1_10collective13CollectiveMmaINS1_34MainloopSm90TmaGmmaWarpSpecializedILi11ENS5_IJNS4_1CILi2EEENSA_ILi1EEESC_EEENS1_32KernelTmaWarpSpecializedPingpongEEENS5_IJNSA_ILi64EEENSA_ILi16EEENSA_ILi128EEEEEENS_10bfloat16_tENS5_IJlSC_lEEESK_SL_NS4_8TiledMMAINS4_8MMA_AtomIJNS4_4SM904GMMA27MMA_64x16x16_F32BF16BF16_SSILNSP_5MajorE0ELSR_0ELNSP_7ScaleInE1ELSS_1EEEEEENS4_6LayoutINS5_IJSC_SC_SC_EEENS5_IJNSA_ILi0EEESX_SX_EEEEENS5_IJNS4_10UnderscoreES10_S10_EEEEENS4_13SM90_TMA_LOADENS4_14ComposedLayoutINS4_7SwizzleILi3ELi4ELi3EEENS4_18smem_ptr_flag_bitsILi16EEENSV_INS5_IJNSA_ILi8EEESG_EEENS5_IJSG_SC_EEEEEEEvNS4_8identityENS4_23SM90_TMA_LOAD_MULTICASTES1D_vS1E_EENS_8epilogue10collective6detail29Sm90TmaWarpSpecializedAdapterINS1I_15DefaultEpilogueISK_SL_SL_NS1H_6thread17LinearCombinationISK_Li1EffLNS1M_9ScaleType4KindE0ELNS_15FloatRoundStyleE2ESK_EENS1_15EpilogueDefaultEEEEEvvEEEEvNT_6ParamsE)
        /*0020*/ 	.word	0x00000000
.L_19:


//--------------------- .nv.compat                --------------------------
	.section	.nv.compat,"",@"SHT_CUDA_COMPAT_INFO"
	.align	4
        /*0000*/ 	.byte	0x02, 0x09, 0x01, 0x00, 0x02, 0x02, 0x04, 0x00, 0x02, 0x05, 0x05, 0x00, 0x03, 0x07, 0x01, 0x01
        /*0010*/ 	.byte	0x02, 0x03, 0x01, 0x00, 0x02, 0x06, 0x01, 0x00, 0x04, 0x0b, 0x08, 0x00, 0x00, 0x00, 0x00, 0x00
        /*0020*/ 	.byte	0x00, 0x00, 0x00, 0x00


//--------------------- .nv.info._ZN7cutlass13device_kernelINS_4gemm6kernel13GemmUniversalIN4cute5tupleIJiiiiEEENS1_10collective13CollectiveMmaINS1_34MainloopSm90TmaGmmaWarpSpecializedILi11ENS5_IJNS4_1CILi2EEENSA_ILi1EEESC_EEENS1_32KernelTmaWarpSpecializedPingpongEEENS5_IJNSA_ILi64EEENSA_ILi16EEENSA_ILi128EEEEEENS_10bfloat16_tENS5_IJlSC_lEEESK_SL_NS4_8TiledMMAINS4_8MMA_AtomIJNS4_4SM904GMMA27MMA_64x16x16_F32BF16BF16_SSILNSP_5MajorE0ELSR_0ELNSP_7ScaleInE1ELSS_1EEEEEENS4_6LayoutINS5_IJSC_SC_SC_EEENS5_IJNSA_ILi0EEESX_SX_EEEEENS5_IJNS4_10UnderscoreES10_S10_EEEEENS4_13SM90_TMA_LOADENS4_14ComposedLayoutINS4_7SwizzleILi3ELi4ELi3EEENS4_18smem_ptr_flag_bitsILi16EEENSV_INS5_IJNSA_ILi8EEESG_EEENS5_IJSG_SC_EEEEEEEvNS4_8identityENS4_23SM90_TMA_LOAD_MULTICASTES1D_vS1E_EENS_8epilogue10collective6detail29Sm90TmaWarpSpecializedAdapterINS1I_15DefaultEpilogueISK_SL_SL_NS1H_6thread17LinearCombinationISK_Li1EffLNS1M_9ScaleType4KindE0ELNS_15FloatRoundStyleE2ESK_EENS1_15EpilogueDefaultEEEEEvvEEEEvNT_6ParamsE --------------------------
	.section	.nv.info._ZN7cutlass13device_kernelINS_4gemm6kernel13GemmUniversalIN4cute5tupleIJiiiiEEENS1_10collective13CollectiveMmaINS1_34MainloopSm90TmaGmmaWarpSpecializedILi11ENS5_IJNS4_1CILi2EEENSA_ILi1EEESC_EEENS1_32KernelTmaWarpSpecializedPingpongEEENS5_IJNSA_ILi64EEENSA_ILi16EEENSA_ILi128EEEEEENS_10bfloat16_tENS5_IJlSC_lEEESK_SL_NS4_8TiledMMAINS4_8MMA_AtomIJNS4_4SM904GMMA27MMA_64x16x16_F32BF16BF16_SSILNSP_5MajorE0ELSR_0ELNSP_7ScaleInE1ELSS_1EEEEEENS4_6LayoutINS5_IJSC_SC_SC_EEENS5_IJNSA_ILi0EEESX_SX_EEEEENS5_IJNS4_10UnderscoreES10_S10_EEEEENS4_13SM90_TMA_LOADENS4_14ComposedLayoutINS4_7SwizzleILi3ELi4ELi3EEENS4_18smem_ptr_flag_bitsILi16EEENSV_INS5_IJNSA_ILi8EEESG_EEENS5_IJSG_SC_EEEEEEEvNS4_8identityENS4_23SM90_TMA_LOAD_MULTICASTES1D_vS1E_EENS_8epilogue10collective6detail29Sm90TmaWarpSpecializedAdapterINS1I_15DefaultEpilogueISK_SL_SL_NS1H_6thread17LinearCombinationISK_Li1EffLNS1M_9ScaleType4KindE0ELNS_15FloatRoundStyleE2ESK_EENS1_15EpilogueDefaultEEEEEvvEEEEvNT_6ParamsE,"",@"SHT_CUDA_INFO"
	.sectionflags	@""
	.align	4


	//----- nvinfo : EIATTR_CUDA_API_VERSION
	.align		4
        /*0000*/ 	.byte	0x04, 0x37
        /*0002*/ 	.short	(.L_21 - .L_20)
.L_20:
        /*0004*/ 	.word	0x00000082


	//----- nvinfo : EIATTR_KPARAM_INFO
	.align		4
.L_21:
        /*0008*/ 	.byte	0x04, 0x17
        /*000a*/ 	.short	(.L_23 - .L_22)
.L_22:
        /*000c*/ 	.word	0x00000000
        /*0010*/ 	.short	0x0000
        /*0012*/ 	.short	0x0070
        /*0014*/ 	.byte	0x00, 0xf0, 0x01, 0x10


	//----- nvinfo : EIATTR_SPARSE_MMA_MASK
	.align		4
.L_23:
        /*0018*/ 	.byte	0x03, 0x50
        /*001a*/ 	.short	0x0000


	//----- nvinfo : EIATTR_MAXREG_COUNT
	.align		4
        /*001c*/ 	.byte	0x03, 0x1b
        /*001e*/ 	.short	0x00a8


	//----- nvinfo : EIATTR_NUM_BARRIERS
	.align		4
        /*0020*/ 	.byte	0x02, 0x4c
        /*0022*/ 	.byte	0x01
	.zero		1


	//----- nvinfo : EIATTR_EXTERNS
	.align		4
        /*0024*/ 	.byte	0x04, 0x0f
        /*0026*/ 	.short	(.L_25 - .L_24)


	//   ....[0]....
	.align		4
.L_24:
        /*0028*/ 	.word	index@(__assertfail)


	//----- nvinfo : EIATTR_MERCURY_ISA_VERSION
	.align		4
.L_25:
        /*002c*/ 	.byte	0x03, 0x5f
        /*002e*/ 	.short	0x0101


	//----- nvinfo : EIATTR_INT_WARP_WIDE_INSTR_OFFSETS
	.align		4
        /*0030*/ 	.byte	0x04, 0x31
        /*0032*/ 	.short	(.L_27 - .L_26)


	//   ....[0]....
.L_26:
        /*0034*/ 	.word	0x00000600


	//   ....[1]....
        /*0038*/ 	.word	0x00000640


	//   ....[2]....
        /*003c*/ 	.word	0x000006a0


	//   ....[3]....
        /*0040*/ 	.word	0x000006b0


	//   ....[4]....
        /*0044*/ 	.word	0x000006d0


	//   ....[5]....
        /*0048*/ 	.word	0x000007e0


	//   ....[6]....
        /*004c*/ 	.word	0x00000860


	//   ....[7]....
        /*0050*/ 	.word	0x000008d0


	//   ....[8]....
        /*0054*/ 	.word	0x00002590


	//----- nvinfo : EIATTR_COOP_GROUP_MASK_REGIDS
	.align		4
.L_27:
        /*0058*/ 	.byte	0x04, 0x29
        /*005a*/ 	.short	(.L_29 - .L_28)


	//   ....[0]....
.L_28:
        /*005c*/ 	.word	0xffffffff


	//   ....[1]....
        /*0060*/ 	.word	0xffffffff


	//   ....[2]....
        /*0064*/ 	.word	0xffffffff


	//   ....[3]....
        /*0068*/ 	.word	0xffffffff


	//   ....[4]....
        /*006c*/ 	.word	0xffffffff


	//   ....[5]....
        /*0070*/ 	.word	0xffffffff


	//   ....[6]....
        /*0074*/ 	.word	0xffffffff


	//----- nvinfo : EIATTR_COOP_GROUP_INSTR_OFFSETS
	.align		4
.L_29:
        /*0078*/ 	.byte	0x04, 0x28
        /*007a*/ 	.short	(.L_31 - .L_30)


	//   ....[0]....
.L_30:
        /*007c*/ 	.word	0x00000060


	//   ....[1]....
        /*0080*/ 	.word	0x00000070


	//   ....[2]....
        /*0084*/ 	.word	0x00000130


	//   ....[3]....
        /*0088*/ 	.word	0x000003d0


	//   ....[4]....
        /*008c*/ 	.word	0x00000410


	//   ....[5]....
        /*0090*/ 	.word	0x000004a0


	//   ....[6]....
        /*0094*/ 	.word	0x00000a60


	//----- nvinfo : EIATTR_REG_RECONFIG
	.align		4
.L_31:
        /*0098*/ 	.byte	0x01, 0x54
	.zero		2


	//----- nvinfo : EIATTR_SYSCALL_OFFSETS
	.align		4
        /*009c*/ 	.byte	0x04, 0x46
        /*009e*/ 	.short	(.L_33 - .L_32)


	//   ....[0]....
.L_32:
        /*00a0*/ 	.word	0x00001a40


	//----- nvinfo : EIATTR_MBARRIER_INSTR_OFFSETS
	.align		4
.L_33:
        /*00a4*/ 	.byte	0x04, 0x39
        /*00a6*/ 	.short	(.L_35 - .L_34)


	//   ....[0]....
.L_34:
        /*00a8*/ 	.word	0x00000250
        /*00ac*/ 	.word	0x000000ff
        /*00b0*/ 	.word	0x00000000
        /*00b4*/ 	.short	0x0100
        /*00b6*/ 	.byte	0x08
	.zero		1


	//   ....[1]....
        /*00b8*/ 	.word	0x00000260
        /*00bc*/ 	.word	0x000000ff
        /*00c0*/ 	.word	0x00000058
        /*00c4*/ 	.short	0x0100
        /*00c6*/ 	.byte	0x08
	.zero		1


	//   ....[2]....
        /*00c8*/ 	.word	0x00000270
        /*00cc*/ 	.word	0x000000ff
        /*00d0*/ 	.word	0x00000008
        /*00d4*/ 	.short	0x0100
        /*00d6*/ 	.byte	0x08
	.zero		1


	//   ....[3]....
        /*00d8*/ 	.word	0x00000280
        /*00dc*/ 	.word	0x000000ff
        /*00e0*/ 	.word	0x00000060
        /*00e4*/ 	.short	0x0100
        /*00e6*/ 	.byte	0x08
	.zero		1


	//   ....[4]....
        /*00e8*/ 	.word	0x00000290
        /*00ec*/ 	.word	0x000000ff
        /*00f0*/ 	.word	0x00000010
        /*00f4*/ 	.short	0x0100
        /*00f6*/ 	.byte	0x08
	.zero		1


	//   ....[5]....
        /*00f8*/ 	.word	0x000002a0
        /*00fc*/ 	.word	0x000000ff
        /*0100*/ 	.word	0x00000068
        /*0104*/ 	.short	0x0100
        /*0106*/ 	.byte	0x08
	.zero		1


	//   ....[6]....
        /*0108*/ 	.word	0x000002b0
        /*010c*/ 	.word	0x000000ff
        /*0110*/ 	.word	0x00000018
        /*0114*/ 	.short	0x0100
        /*0116*/ 	.byte	0x08
	.zero		1


	//   ....[7]....
        /*0118*/ 	.word	0x000002c0
        /*011c*/ 	.word	0x000000ff
        /*0120*/ 	.word	0x00000070
        /*0124*/ 	.short	0x0100
        /*0126*/ 	.byte	0x08
	.zero		1


	//   ....[8]....
        /*0128*/ 	.word	0x000002d0
        /*012c*/ 	.word	0x000000ff
        /*0130*/ 	.word	0x00000020
        /*0134*/ 	.short	0x0100
        /*0136*/ 	.byte	0x08
	.zero		1


	//   ....[9]....
        /*0138*/ 	.word	0x000002e0
        /*013c*/ 	.word	0x000000ff
        /*0140*/ 	.word	0x00000078
        /*0144*/ 	.short	0x0100
        /*0146*/ 	.byte	0x08
	.zero		1


	//   ....[10]....
        /*0148*/ 	.word	0x000002f0
        /*014c*/ 	.word	0x000000ff
        /*0150*/ 	.word	0x00000028
        /*0154*/ 	.short	0x0100
        /*0156*/ 	.byte	0x08
	.zero		1


	//   ....[11]....
        /*0158*/ 	.word	0x00000300
        /*015c*/ 	.word	0x000000ff
        /*0160*/ 	.word	0x00000080
        /*0164*/ 	.short	0x0100
        /*0166*/ 	.byte	0x08
	.zero		1


	//   ....[12]....
        /*0168*/ 	.word	0x00000310
        /*016c*/ 	.word	0x000000ff
        /*0170*/ 	.word	0x00000030
        /*0174*/ 	.short	0x0100
        /*0176*/ 	.byte	0x08
	.zero		1


	//   ....[13]....
        /*0178*/ 	.word	0x00000320
        /*017c*/ 	.word	0x000000ff
        /*0180*/ 	.word	0x00000088
        /*0184*/ 	.short	0x0100
        /*0186*/ 	.byte	0x08
	.zero		1


	//   ....[14]....
        /*0188*/ 	.word	0x00000330
        /*018c*/ 	.word	0x000000ff
        /*0190*/ 	.word	0x00000038
        /*0194*/ 	.short	0x0100
        /*0196*/ 	.byte	0x08
	.zero		1


	//   ....[15]....
        /*0198*/ 	.word	0x00000340
        /*019c*/ 	.word	0x000000ff
        /*01a0*/ 	.word	0x00000090
        /*01a4*/ 	.short	0x0100
        /*01a6*/ 	.byte	0x08
	.zero		1


	//   ....[16]....
        /*01a8*/ 	.word	0x00000350
        /*01ac*/ 	.word	0x000000ff
        /*01b0*/ 	.word	0x00000040
        /*01b4*/ 	.short	0x0100
        /*01b6*/ 	.byte	0x08
	.zero		1


	//   ....[17]....
        /*01b8*/ 	.word	0x00000360
        /*01bc*/ 	.word	0x000000ff
        /*01c0*/ 	.word	0x00000098
        /*01c4*/ 	.short	0x0100
        /*01c6*/ 	.byte	0x08
	.zero		1


	//   ....[18]....
        /*01c8*/ 	.word	0x00000370
        /*01cc*/ 	.word	0x000000ff
        /*01d0*/ 	.word	0x00000048
        /*01d4*/ 	.short	0x0100
        /*01d6*/ 	.byte	0x08
	.zero		1


	//   ....[19]....
        /*01d8*/ 	.word	0x00000380
        /*01dc*/ 	.word	0x000000ff
        /*01e0*/ 	.word	0x000000a0
        /*01e4*/ 	.short	0x0100
        /*01e6*/ 	.byte	0x08
	.zero		1


	//   ....[20]....
        /*01e8*/ 	.word	0x00000390
        /*01ec*/ 	.word	0x000000ff
        /*01f0*/ 	.word	0x00000050
        /*01f4*/ 	.short	0x0100
        /*01f6*/ 	.byte	0x08
	.zero		1


	//   ....[21]....
        /*01f8*/ 	.word	0x000003a0
        /*01fc*/ 	.word	0x000000ff
        /*0200*/ 	.word	0x000000a8
        /*0204*/ 	.short	0x0100
        /*0206*/ 	.byte	0x08
	.zero		1


	//   ....[22]....
        /*0208*/ 	.word	0x00000900
        /*020c*/ 	.word	0x000000ff
        /*0210*/ 	.word	0x000000e0
        /*0214*/ 	.short	0x0100
        /*0216*/ 	.byte	0x08
	.zero		1


	//   ....[23]....
        /*0218*/ 	.word	0x000009a0
        /*021c*/ 	.word	0x000000ff
        /*0220*/ 	.word	0x000000e8
        /*0224*/ 	.short	0x0100
        /*0226*/ 	.byte	0x08
	.zero		1


	//   ....[24]....
        /*0228*/ 	.word	0x000009e0
        /*022c*/ 	.word	0x000000ff
        /*0230*/ 	.word	0x000000c0
        /*0234*/ 	.short	0x0100
        /*0236*/ 	.byte	0x09
	.zero		1


	//   ....[25]....
        /*0238*/ 	.word	0x000009f0
        /*023c*/ 	.word	0x000000ff
        /*0240*/ 	.word	0x000000c8
        /*0244*/ 	.short	0x0100
        /*0246*/ 	.byte	0x09
	.zero		1


	//   ....[26]....
        /*0248*/ 	.word	0x00000a00
        /*024c*/ 	.word	0x000000ff
        /*0250*/ 	.word	0x000000d0
        /*0254*/ 	.short	0x0100
        /*0256*/ 	.byte	0x09
	.zero		1


	//   ....[27]....
        /*0258*/ 	.word	0x00000a10
        /*025c*/ 	.word	0x000000ff
        /*0260*/ 	.word	0x000000d8
        /*0264*/ 	.short	0x0100
        /*0266*/ 	.byte	0x09
	.zero		1


	//   ....[28]....
        /*0268*/ 	.word	0x00001900
        /*026c*/ 	.word	0x000000ff
        /*0270*/ 	.word	0xfffffff8
        /*0274*/ 	.short	0x010a
        /*0276*/ 	.byte	0x2b
	.zero		1


	//   ....[29]....
        /*0278*/ 	.word	0x00001ac0
        /*027c*/ 	.word	0x00000003
        /*0280*/ 	.word	0x00000000
        /*0284*/ 	.short	0x010a
        /*0286*/ 	.byte	0x3f
	.zero		1


	//   ....[30]....
        /*0288*/ 	.word	0x00001b00
        /*028c*/ 	.word	0x00000003
        /*0290*/ 	.word	0x00000000
        /*0294*/ 	.short	0x010a
        /*0296*/ 	.byte	0x3f
	.zero		1


	//   ....[31]....
        /*0298*/ 	.word	0x00001fc0
        /*029c*/ 	.word	0x000000ff
        /*02a0*/ 	.word	0x00000000
        /*02a4*/ 	.short	0x010a
        /*02a6*/ 	.byte	0x04
	.zero		1


	//   ....[32]....
        /*02a8*/ 	.word	0x00002000
        /*02ac*/ 	.word	0x000000ff
        /*02b0*/ 	.word	0x00000000
        /*02b4*/ 	.short	0x010a
        /*02b6*/ 	.byte	0x04
	.zero		1


	//   ....[33]....
        /*02b8*/ 	.word	0x00002420
        /*02bc*/ 	.word	0x00000004
        /*02c0*/ 	.word	0x00000000
        /*02c4*/ 	.short	0x0101
        /*02c6*/ 	.byte	0x3f
	.zero		1


	//   ....[34]....
        /*02c8*/ 	.word	0x00002530
        /*02cc*/ 	.word	0x00000003
        /*02d0*/ 	.word	0x00000000
        /*02d4*/ 	.short	0x0101
        /*02d6*/ 	.byte	0x30
	.zero		1


	//   ....[35]....
        /*02d8*/ 	.word	0x00002630
        /*02dc*/ 	.word	0x00000000
        /*02e0*/ 	.word	0x00000000
        /*02e4*/ 	.short	0x0101
        /*02e6*/ 	.byte	0x3f
	.zero		1


	//   ....[36]....
        /*02e8*/ 	.word	0x000026b0
        /*02ec*/ 	.word	0x000000ff
        /*02f0*/ 	.word	0x00000008
        /*02f4*/ 	.short	0x010a
        /*02f6*/ 	.byte	0x2b
	.zero		1


	//   ....[37]....
        /*02f8*/ 	.word	0x00003400
        /*02fc*/ 	.word	0x00000000
        /*0300*/ 	.word	0x00000000
        /*0304*/ 	.short	0x0101
        /*0306*/ 	.byte	0x30
	.zero		1


	//   ....[38]....
        /*0308*/ 	.word	0x00003d10
        /*030c*/ 	.word	0x0000000d
        /*0310*/ 	.word	0x00000058
        /*0314*/ 	.short	0x010a
        /*0316*/ 	.byte	0x3f
	.zero		1


	//   ....[39]....
        /*0318*/ 	.word	0x00004180
        /*031c*/ 	.word	0x00000005
        /*0320*/ 	.word	0x000000e8
        /*0324*/ 	.short	0x0101
        /*0326*/ 	.byte	0x3f
	.zero		1


	//   ....[40]....
        /*0328*/ 	.word	0x000048f0
        /*032c*/ 	.word	0x00000005
        /*0330*/ 	.word	0x00000000
        /*0334*/ 	.short	0x010a
        /*0336*/ 	.byte	0x3f
	.zero		1


	//   ....[41]....
        /*0338*/ 	.word	0x00004970
        /*033c*/ 	.word	0x00000009
        /*0340*/ 	.word	0x00000000
        /*0344*/ 	.short	0x010a
        /*0346*/ 	.byte	0x3f
	.zero		1


	//   ....[42]....
        /*0348*/ 	.word	0x00004a00
        /*034c*/ 	.word	0x00000008
        /*0350*/ 	.word	0x00000000
        /*0354*/ 	.short	0x010a
        /*0356*/ 	.byte	0x3f
	.zero		1


	//   ....[43]....
        /*0358*/ 	.word	0x00004a90
        /*035c*/ 	.word	0x00000009
        /*0360*/ 	.word	0x00000000
        /*0364*/ 	.short	0x010a
        /*0366*/ 	.byte	0x3f
	.zero		1


	//   ....[44]....
        /*0368*/ 	.word	0x00004b20
        /*036c*/ 	.word	0x00000008
        /*0370*/ 	.word	0x00000000
        /*0374*/ 	.short	0x010a
        /*0376*/ 	.byte	0x3f
	.zero		1


	//   ....[45]....
        /*0378*/ 	.word	0x00004bb0
        /*037c*/ 	.word	0x00000009
        /*0380*/ 	.word	0x00000000
        /*0384*/ 	.short	0x010a
        /*0386*/ 	.byte	0x3f
	.zero		1


	//   ....[46]....
        /*0388*/ 	.word	0x00004c40
        /*038c*/ 	.word	0x00000008
        /*0390*/ 	.word	0x00000000
        /*0394*/ 	.short	0x010a
        /*0396*/ 	.byte	0x3f
	.zero		1


	//   ....[47]....
        /*0398*/ 	.word	0x00004cd0
        /*039c*/ 	.word	0x00000009
        /*03a0*/ 	.word	0x00000000
        /*03a4*/ 	.short	0x010a
        /*03a6*/ 	.byte	0x3f
	.zero		1


	//   ....[48]....
        /*03a8*/ 	.word	0x00004d60
        /*03ac*/ 	.word	0x00000008
        /*03b0*/ 	.word	0x00000000
        /*03b4*/ 	.short	0x010a
        /*03b6*/ 	.byte	0x3f
	.zero		1


	//   ....[49]....
        /*03b8*/ 	.word	0x00004df0
        /*03bc*/ 	.word	0x0000000b
        /*03c0*/ 	.word	0x00000000
        /*03c4*/ 	.short	0x010a
        /*03c6*/ 	.byte	0x3f
	.zero		1


	//   ....[50]....
        /*03c8*/ 	.word	0x00004e80
        /*03cc*/ 	.word	0x00000003
        /*03d0*/ 	.word	0x00000000
        /*03d4*/ 	.short	0x010a
        /*03d6*/ 	.byte	0x3f
	.zero		1


	//   ....[51]....
        /*03d8*/ 	.word	0x00004ef0
        /*03dc*/ 	.word	0x00000003
        /*03e0*/ 	.word	0xfffffff8
        /*03e4*/ 	.short	0x010a
        /*03e6*/ 	.byte	0x3f
	.zero		1


	//   ....[52]....
        /*03e8*/ 	.word	0x00004f40
        /*03ec*/ 	.word	0x00000003
        /*03f0*/ 	.word	0x00000000
        /*03f4*/ 	.short	0x010a
        /*03f6*/ 	.byte	0x3f
	.zero		1


	//   ....[53]....
        /*03f8*/ 	.word	0x00004fa0
        /*03fc*/ 	.word	0x00000005
        /*0400*/ 	.word	0x00000000
        /*0404*/ 	.short	0x010a
        /*0406*/ 	.byte	0x3f
	.zero		1


	//   ....[54]....
        /*0408*/ 	.word	0x00005000
        /*040c*/ 	.word	0x00000003
        /*0410*/ 	.word	0x00000008
        /*0414*/ 	.short	0x010a
        /*0416*/ 	.byte	0x3f
	.zero		1


	//   ....[55]....
        /*0418*/ 	.word	0x000050d0
        /*041c*/ 	.word	0x0000000d
        /*0420*/ 	.word	0x00000058
        /*0424*/ 	.short	0x010a
        /*0426*/ 	.byte	0x3f
	.zero		1


	//   ....[56]....
        /*0428*/ 	.word	0x000051a0
        /*042c*/ 	.word	0x00000005
        /*0430*/ 	.word	0x00000000
        /*0434*/ 	.short	0x010a
        /*0436*/ 	.byte	0x3f
	.zero		1


	//   ....[57]....
        /*0438*/ 	.word	0x000051f0
        /*043c*/ 	.word	0x00000009
        /*0440*/ 	.word	0x00000000
        /*0444*/ 	.short	0x010a
        /*0446*/ 	.byte	0x3f
	.zero		1


	//   ....[58]....
        /*0448*/ 	.word	0x00005240
        /*044c*/ 	.word	0x00000008
        /*0450*/ 	.word	0x00000000
        /*0454*/ 	.short	0x010a
        /*0456*/ 	.byte	0x3f
	.zero		1


	//   ....[59]....
        /*0458*/ 	.word	0x00005290
        /*045c*/ 	.word	0x00000009
        /*0460*/ 	.word	0x00000000
        /*0464*/ 	.short	0x010a
        /*0466*/ 	.byte	0x3f
	.zero		1


	//   ....[60]....
        /*0468*/ 	.word	0x000052e0
        /*046c*/ 	.word	0x00000008
        /*0470*/ 	.word	0x00000000
        /*0474*/ 	.short	0x010a
        /*0476*/ 	.byte	0x3f
	.zero		1


	//   ....[61]....
        /*0478*/ 	.word	0x00005330
        /*047c*/ 	.word	0x00000009
        /*0480*/ 	.word	0x00000000
        /*0484*/ 	.short	0x010a
        /*0486*/ 	.byte	0x3f
	.zero		1


	//   ....[62]....
        /*0488*/ 	.word	0x00005380
        /*048c*/ 	.word	0x00000008
        /*0490*/ 	.word	0x00000000
        /*0494*/ 	.short	0x010a
        /*0496*/ 	.byte	0x3f
	.zero		1


	//   ....[63]....
        /*0498*/ 	.word	0x000053d0
        /*049c*/ 	.word	0x00000009
        /*04a0*/ 	.word	0x00000000
        /*04a4*/ 	.short	0x010a
        /*04a6*/ 	.byte	0x3f
	.zero		1


	//   ....[64]....
        /*04a8*/ 	.word	0x00005420
        /*04ac*/ 	.word	0x00000008
        /*04b0*/ 	.word	0x00000000
        /*04b4*/ 	.short	0x010a
        /*04b6*/ 	.byte	0x3f
	.zero		1


	//   ....[65]....
        /*04b8*/ 	.word	0x00005470
        /*04bc*/ 	.word	0x0000000b
        /*04c0*/ 	.word	0x00000000
        /*04c4*/ 	.short	0x010a
        /*04c6*/ 	.byte	0x3f
	.zero		1


	//----- nvinfo : EIATTR_NUM_MBARRIERS
	.align		4
.L_35:
        /*04c8*/ 	.byte	0x03, 0x38
        /*04ca*/ 	.short	0x001c


	//----- nvinfo : EIATTR_EXIT_INSTR_OFFSETS
	.align		4
        /*04cc*/ 	.byte	0x04, 0x1c
        /*04ce*/ 	.short	(.L_37 - .L_36)


	//   ....[0]....
.L_36:
        /*04d0*/ 	.word	0x00001510


	//   ....[1]....
        /*04d4*/ 	.word	0x00001570


	//   ....[2]....
        /*04d8*/ 	.word	0x000039f0


	//   ....[3]....
        /*04dc*/ 	.word	0x00003a20


	//   ....[4]....
        /*04e0*/ 	.word	0x00004ed0


	//----- nvinfo : EIATTR_MAX_THREADS
	.align		4
.L_37:
        /*04e4*/ 	.byte	0x04, 0x05
        /*04e6*/ 	.short	(.L_39 - .L_38)
.L_38:
        /*04e8*/ 	.word	0x00000180
        /*04ec*/ 	.word	0x00000001
        /*04f0*/ 	.word	0x00000001


	//----- nvinfo : EIATTR_CRS_STACK_SIZE
	.align		4
.L_39:
        /*04f4*/ 	.byte	0x04, 0x1e
        /*04f6*/ 	.short	(.L_41 - .L_40)
.L_40:
        /*04f8*/ 	.word	0x00000000


	//----- nvinfo : EIATTR_CBANK_PARAM_SIZE
	.align		4
.L_41:
        /*04fc*/ 	.byte	0x03, 0x19
        /*04fe*/ 	.short	0x0470


	//----- nvinfo : EIATTR_PARAM_CBANK
	.align		4
        /*0500*/ 	.byte	0x04, 0x0a
        /*0502*/ 	.short	(.L_43 - .L_42)
	.align		4
.L_42:
        /*0504*/ 	.word	index@(.nv.constant0._ZN7cutlass13device_kernelINS_4gemm6kernel13GemmUniversalIN4cute5tupleIJiiiiEEENS1_10collective13CollectiveMmaINS1_34MainloopSm90TmaGmmaWarpSpecializedILi11ENS5_IJNS4_1CILi2EEENSA_ILi1EEESC_EEENS1_32KernelTmaWarpSpecializedPingpongEEENS5_IJNSA_ILi64EEENSA_ILi16EEENSA_ILi128EEEEEENS_10bfloat16_tENS5_IJlSC_lEEESK_SL_NS4_8TiledMMAINS4_8MMA_AtomIJNS4_4SM904GMMA27MMA_64x16x16_F32BF16BF16_SSILNSP_5MajorE0ELSR_0ELNSP_7ScaleInE1ELSS_1EEEEEENS4_6LayoutINS5_IJSC_SC_SC_EEENS5_IJNSA_ILi0EEESX_SX_EEEEENS5_IJNS4_10UnderscoreES10_S10_EEEEENS4_13SM90_TMA_LOADENS4_14ComposedLayoutINS4_7SwizzleILi3ELi4ELi3EEENS4_18smem_ptr_flag_bitsILi16EEENSV_INS5_IJNSA_ILi8EEESG_EEENS5_IJSG_SC_EEEEEEEvNS4_8identityENS4_23SM90_TMA_LOAD_MULTICASTES1D_vS1E_EENS_8epilogue10collective6detail29Sm90TmaWarpSpecializedAdapterINS1I_15DefaultEpilogueISK_SL_SL_NS1H_6thread17LinearCombinationISK_Li1EffLNS1M_9ScaleType4KindE0ELNS_15FloatRoundStyleE2ESK_EENS1_15EpilogueDefaultEEEEEvvEEEEvNT_6ParamsE)
        /*0508*/ 	.short	0x0210
        /*050a*/ 	.short	0x0470


	//----- nvinfo : EIATTR_SW_WAR
	.align		4
.L_43:
        /*050c*/ 	.byte	0x04, 0x36
        /*050e*/ 	.short	(.L_45 - .L_44)
.L_44:
        /*0510*/ 	.word	0x00000008
.L_45:


//--------------------- .nv.callgraph             --------------------------
	.section	.nv.callgraph,"",@"SHT_CUDA_CALLGRAPH"
	.align	4
	.sectionentsize	8
	.align		4
        /*0000*/ 	.word	0x00000000
	.align		4
        /*0004*/ 	.word	0xffffffff
	.align		4
        /*0008*/ 	.word	index@(_ZN7cutlass13device_kernelINS_4gemm6kernel13GemmUniversalIN4cute5tupleIJiiiiEEENS1_10collective13CollectiveMmaINS1_34MainloopSm90TmaGmmaWarpSpecializedILi11ENS5_IJNS4_1CILi2EEENSA_ILi1EEESC_EEENS1_32KernelTmaWarpSpecializedPingpongEEENS5_IJNSA_ILi64EEENSA_ILi16EEENSA_ILi128EEEEEENS_10bfloat16_tENS5_IJlSC_lEEESK_SL_NS4_8TiledMMAINS4_8MMA_AtomIJNS4_4SM904GMMA27MMA_64x16x16_F32BF16BF16_SSILNSP_5MajorE0ELSR_0ELNSP_7ScaleInE1ELSS_1EEEEEENS4_6LayoutINS5_IJSC_SC_SC_EEENS5_IJNSA_ILi0EEESX_SX_EEEEENS5_IJNS4_10UnderscoreES10_S10_EEEEENS4_13SM90_TMA_LOADENS4_14ComposedLayoutINS4_7SwizzleILi3ELi4ELi3EEENS4_18smem_ptr_flag_bitsILi16EEENSV_INS5_IJNSA_ILi8EEESG_EEENS5_IJSG_SC_EEEEEEEvNS4_8identityENS4_23SM90_TMA_LOAD_MULTICASTES1D_vS1E_EENS_8epilogue10collective6detail29Sm90TmaWarpSpecializedAdapterINS1I_15DefaultEpilogueISK_SL_SL_NS1H_6thread17LinearCombinationISK_Li1EffLNS1M_9ScaleType4KindE0ELNS_15FloatRoundStyleE2ESK_EENS1_15EpilogueDefaultEEEEEvvEEEEvNT_6ParamsE)
	.align		4
        /*000c*/ 	.word	index@(__assertfail)
	.align		4
        /*0010*/ 	.word	0x00000000
	.align		4
        /*0014*/ 	.word	0xfffffffe
	.align		4
        /*0018*/ 	.word	0x00000000
	.align		4
        /*001c*/ 	.word	0xfffffffd
	.align		4
        /*0020*/ 	.word	0x00000000
	.align		4
        /*0024*/ 	.word	0xfffffffc


//--------------------- .nv.constant4             --------------------------
	.section	.nv.constant4,"a",@progbits
	.align	8
	.align		8
.nv.constant4:
        /*0000*/ 	.dword	__assertfail
	.align		8
        /*0008*/ 	.dword	__unnamed_1
	.align		8
        /*0010*/ 	.dword	_ZN39_INTERNAL_6538397c_4_k_cu_ef8726c1_64904cuda3std3__45__cpo5beginE
	.align		8
        /*0018*/ 	.dword	_ZN39_INTERNAL_6538397c_4_k_cu_ef8726c1_64904cuda3std3__45__cpo3endE
	.align		8
        /*0020*/ 	.dword	_ZN39_INTERNAL_6538397c_4_k_cu_ef8726c1_64904cuda3std3__45__cpo6cbeginE
	.align		8
        /*0028*/ 	.dword	_ZN39_INTERNAL_6538397c_4_k_cu_ef8726c1_64904cuda3std3__45__cpo4cendE
	.align		8
        /*0030*/ 	.dword	_ZN39_INTERNAL_6538397c_4_k_cu_ef8726c1_64904cuda3std3__441_GLOBAL__N__6538397c_4_k_cu_ef8726c1_64906ignoreE
	.align		8
        /*0038*/ 	.dword	_ZN39_INTERNAL_6538397c_4_k_cu_ef8726c1_64904cuda3std3__419piecewise_constructE
	.align		8
        /*0040*/ 	.dword	_ZN39_INTERNAL_6538397c_4_k_cu_ef8726c1_64904cuda3std3__48in_placeE
	.align		8
        /*0048*/ 	.dword	_ZN39_INTERNAL_6538397c_4_k_cu_ef8726c1_64904cuda3std6ranges3__45__cpo4swapE
	.align		8
        /*0050*/ 	.dword	_ZN39_INTERNAL_6538397c_4_k_cu_ef8726c1_64904cuda3std6ranges3__45__cpo9iter_moveE
	.align		8
        /*0058*/ 	.dword	_ZN39_INTERNAL_6538397c_4_k_cu_ef8726c1_64904cute7productE
	.align		8
        /*0060*/ 	.dword	_ZN39_INTERNAL_6538397c_4_k_cu_ef8726c1_64904cute1_E
	.align		8
        /*0068*/ 	.dword	$str$22
	.align		8
        /*0070*/ 	.dword	$str$23


//--------------------- .text._ZN7cutlass13device_kernelINS_4gemm6kernel13GemmUniversalIN4cute5tupleIJiiiiEEENS1_10collective13CollectiveMmaINS1_34MainloopSm90TmaGmmaWarpSpecializedILi11ENS5_IJNS4_1CILi2EEENSA_ILi1EEESC_EEENS1_32KernelTmaWarpSpecializedPingpongEEENS5_IJNSA_ILi64EEENSA_ILi16EEENSA_ILi128EEEEEENS_10bfloat16_tENS5_IJlSC_lEEESK_SL_NS4_8TiledMMAINS4_8MMA_AtomIJNS4_4SM904GMMA27MMA_64x16x16_F32BF16BF16_SSILNSP_5MajorE0ELSR_0ELNSP_7ScaleInE1ELSS_1EEEEEENS4_6LayoutINS5_IJSC_SC_SC_EEENS5_IJNSA_ILi0EEESX_SX_EEEEENS5_IJNS4_10UnderscoreES10_S10_EEEEENS4_13SM90_TMA_LOADENS4_14ComposedLayoutINS4_7SwizzleILi3ELi4ELi3EEENS4_18smem_ptr_flag_bitsILi16EEENSV_INS5_IJNSA_ILi8EEESG_EEENS5_IJSG_SC_EEEEEEEvNS4_8identityENS4_23SM90_TMA_LOAD_MULTICASTES1D_vS1E_EENS_8epilogue10collective6detail29Sm90TmaWarpSpecializedAdapterINS1I_15DefaultEpilogueISK_SL_SL_NS1H_6thread17LinearCombinationISK_Li1EffLNS1M_9ScaleType4KindE0ELNS_15FloatRoundStyleE2ESK_EENS1_15EpilogueDefaultEEEEEvvEEEEvNT_6ParamsE --------------------------
	.section	.text._ZN7cutlass13device_kernelINS_4gemm6kernel13GemmUniversalIN4cute5tupleIJiiiiEEENS1_10collective13CollectiveMmaINS1_34MainloopSm90TmaGmmaWarpSpecializedILi11ENS5_IJNS4_1CILi2EEENSA_ILi1EEESC_EEENS1_32KernelTmaWarpSpecializedPingpongEEENS5_IJNSA_ILi64EEENSA_ILi16EEENSA_ILi128EEEEEENS_10bfloat16_tENS5_IJlSC_lEEESK_SL_NS4_8TiledMMAINS4_8MMA_AtomIJNS4_4SM904GMMA27MMA_64x16x16_F32BF16BF16_SSILNSP_5MajorE0ELSR_0ELNSP_7ScaleInE1ELSS_1EEEEEENS4_6LayoutINS5_IJSC_SC_SC_EEENS5_IJNSA_ILi0EEESX_SX_EEEEENS5_IJNS4_10UnderscoreES10_S10_EEEEENS4_13SM90_TMA_LOADENS4_14ComposedLayoutINS4_7SwizzleILi3ELi4ELi3EEENS4_18smem_ptr_flag_bitsILi16EEENSV_INS5_IJNSA_ILi8EEESG_EEENS5_IJSG_SC_EEEEEEEvNS4_8identityENS4_23SM90_TMA_LOAD_MULTICASTES1D_vS1E_EENS_8epilogue10collective6detail29Sm90TmaWarpSpecializedAdapterINS1I_15DefaultEpilogueISK_SL_SL_NS1H_6thread17LinearCombinationISK_Li1EffLNS1M_9ScaleType4KindE0ELNS_15FloatRoundStyleE2ESK_EENS1_15EpilogueDefaultEEEEEvvEEEEvNT_6ParamsE,"ax",@progbits
	.align	128
.text._ZN7cutlass13device_kernelINS_4gemm6kernel13GemmUniversalIN4cute5tupleIJiiiiEEENS1_10collective13CollectiveMmaINS1_34MainloopSm90TmaGmmaWarpSpecializedILi11ENS5_IJNS4_1CILi2EEENSA_ILi1EEESC_EEENS1_32KernelTmaWarpSpecializedPingpongEEENS5_IJNSA_ILi64EEENSA_ILi16EEENSA_ILi128EEEEEENS_10bfloat16_tENS5_IJlSC_lEEESK_SL_NS4_8TiledMMAINS4_8MMA_AtomIJNS4_4SM904GMMA27MMA_64x16x16_F32BF16BF16_SSILNSP_5MajorE0ELSR_0ELNSP_7ScaleInE1ELSS_1EEEEEENS4_6LayoutINS5_IJSC_SC_SC_EEENS5_IJNSA_ILi0EEESX_SX_EEEEENS5_IJNS4_10UnderscoreES10_S10_EEEEENS4_13SM90_TMA_LOADENS4_14ComposedLayoutINS4_7SwizzleILi3ELi4ELi3EEENS4_18smem_ptr_flag_bitsILi16EEENSV_INS5_IJNSA_ILi8EEESG_EEENS5_IJSG_SC_EEEEEEEvNS4_8identityENS4_23SM90_TMA_LOAD_MULTICASTES1D_vS1E_EENS_8epilogue10collective6detail29Sm90TmaWarpSpecializedAdapterINS1I_15DefaultEpilogueISK_SL_SL_NS1H_6thread17LinearCombinationISK_Li1EffLNS1M_9ScaleType4KindE0ELNS_15FloatRoundStyleE2ESK_EENS1_15EpilogueDefaultEEEEEvvEEEEvNT_6ParamsE:
        .type           _ZN7cutlass13device_kernelINS_4gemm6kernel13GemmUniversalIN4cute5tupleIJiiiiEEENS1_10collective13CollectiveMmaINS1_34MainloopSm90TmaGmmaWarpSpecializedILi11ENS5_IJNS4_1CILi2EEENSA_ILi1EEESC_EEENS1_32KernelTmaWarpSpecializedPingpongEEENS5_IJNSA_ILi64EEENSA_ILi16EEENSA_ILi128EEEEEENS_10bfloat16_tENS5_IJlSC_lEEESK_SL_NS4_8TiledMMAINS4_8MMA_AtomIJNS4_4SM904GMMA27MMA_64x16x16_F32BF16BF16_SSILNSP_5MajorE0ELSR_0ELNSP_7ScaleInE1ELSS_1EEEEEENS4_6LayoutINS5_IJSC_SC_SC_EEENS5_IJNSA_ILi0EEESX_SX_EEEEENS5_IJNS4_10UnderscoreES10_S10_EEEEENS4_13SM90_TMA_LOADENS4_14ComposedLayoutINS4_7SwizzleILi3ELi4ELi3EEENS4_18smem_ptr_flag_bitsILi16EEENSV_INS5_IJNSA_ILi8EEESG_EEENS5_IJSG_SC_EEEEEEEvNS4_8identityENS4_23SM90_TMA_LOAD_MULTICASTES1D_vS1E_EENS_8epilogue10collective6detail29Sm90TmaWarpSpecializedAdapterINS1I_15DefaultEpilogueISK_SL_SL_NS1H_6thread17LinearCombinationISK_Li1EffLNS1M_9ScaleType4KindE0ELNS_15FloatRoundStyleE2ESK_EENS1_15EpilogueDefaultEEEEEvvEEEEvNT_6ParamsE,@function
        .size           _ZN7cutlass13device_kernelINS_4gemm6kernel13GemmUniversalIN4cute5tupleIJiiiiEEENS1_10collective13CollectiveMmaINS1_34MainloopSm90TmaGmmaWarpSpecializedILi11ENS5_IJNS4_1CILi2EEENSA_ILi1EEESC_EEENS1_32KernelTmaWarpSpecializedPingpongEEENS5_IJNSA_ILi64EEENSA_ILi16EEENSA_ILi128EEEEEENS_10bfloat16_tENS5_IJlSC_lEEESK_SL_NS4_8TiledMMAINS4_8MMA_AtomIJNS4_4SM904GMMA27MMA_64x16x16_F32BF16BF16_SSILNSP_5MajorE0ELSR_0ELNSP_7ScaleInE1ELSS_1EEEEEENS4_6LayoutINS5_IJSC_SC_SC_EEENS5_IJNSA_ILi0EEESX_SX_EEEEENS5_IJNS4_10UnderscoreES10_S10_EEEEENS4_13SM90_TMA_LOADENS4_14ComposedLayoutINS4_7SwizzleILi3ELi4ELi3EEENS4_18smem_ptr_flag_bitsILi16EEENSV_INS5_IJNSA_ILi8EEESG_EEENS5_IJSG_SC_EEEEEEEvNS4_8identityENS4_23SM90_TMA_LOAD_MULTICASTES1D_vS1E_EENS_8epilogue10collective6detail29Sm90TmaWarpSpecializedAdapterINS1I_15DefaultEpilogueISK_SL_SL_NS1H_6thread17LinearCombinationISK_Li1EffLNS1M_9ScaleType4KindE0ELNS_15FloatRoundStyleE2ESK_EENS1_15EpilogueDefaultEEEEEvvEEEEvNT_6ParamsE,(.L_x_104 - _ZN7cutlass13device_kernelINS_4gemm6kernel13GemmUniversalIN4cute5tupleIJiiiiEEENS1_10collective13CollectiveMmaINS1_34MainloopSm90TmaGmmaWarpSpecializedILi11ENS5_IJNS4_1CILi2EEENSA_ILi1EEESC_EEENS1_32KernelTmaWarpSpecializedPingpongEEENS5_IJNSA_ILi64EEENSA_ILi16EEENSA_ILi128EEEEEENS_10bfloat16_tENS5_IJlSC_lEEESK_SL_NS4_8TiledMMAINS4_8MMA_AtomIJNS4_4SM904GMMA27MMA_64x16x16_F32BF16BF16_SSILNSP_5MajorE0ELSR_0ELNSP_7ScaleInE1ELSS_1EEEEEENS4_6LayoutINS5_IJSC_SC_SC_EEENS5_IJNSA_ILi0EEESX_SX_EEEEENS5_IJNS4_10UnderscoreES10_S10_EEEEENS4_13SM90_TMA_LOADENS4_14ComposedLayoutINS4_7SwizzleILi3ELi4ELi3EEENS4_18smem_ptr_flag_bitsILi16EEENSV_INS5_IJNSA_ILi8EEESG_EEENS5_IJSG_SC_EEEEEEEvNS4_8identityENS4_23SM90_TMA_LOAD_MULTICASTES1D_vS1E_EENS_8epilogue10collective6detail29Sm90TmaWarpSpecializedAdapterINS1I_15DefaultEpilogueISK_SL_SL_NS1H_6thread17LinearCombinationISK_Li1EffLNS1M_9ScaleType4KindE0ELNS_15FloatRoundStyleE2ESK_EENS1_15EpilogueDefaultEEEEEvvEEEEvNT_6ParamsE)
        .other          _ZN7cutlass13device_kernelINS_4gemm6kernel13GemmUniversalIN4cute5tupleIJiiiiEEENS1_10collective13CollectiveMmaINS1_34MainloopSm90TmaGmmaWarpSpecializedILi11ENS5_IJNS4_1CILi2EEENSA_ILi1EEESC_EEENS1_32KernelTmaWarpSpecializedPingpongEEENS5_IJNSA_ILi64EEENSA_ILi16EEENSA_ILi128EEEEEENS_10bfloat16_tENS5_IJlSC_lEEESK_SL_NS4_8TiledMMAINS4_8MMA_AtomIJNS4_4SM904GMMA27MMA_64x16x16_F32BF16BF16_SSILNSP_5MajorE0ELSR_0ELNSP_7ScaleInE1ELSS_1EEEEEENS4_6LayoutINS5_IJSC_SC_SC_EEENS5_IJNSA_ILi0EEESX_SX_EEEEENS5_IJNS4_10UnderscoreES10_S10_EEEEENS4_13SM90_TMA_LOADENS4_14ComposedLayoutINS4_7SwizzleILi3ELi4ELi3EEENS4_18smem_ptr_flag_bitsILi16EEENSV_INS5_IJNSA_ILi8EEESG_EEENS5_IJSG_SC_EEEEEEEvNS4_8identityENS4_23SM90_TMA_LOAD_MULTICASTES1D_vS1E_EENS_8epilogue10collective6detail29Sm90TmaWarpSpecializedAdapterINS1I_15DefaultEpilogueISK_SL_SL_NS1H_6thread17LinearCombinationISK_Li1EffLNS1M_9ScaleType4KindE0ELNS_15FloatRoundStyleE2ESK_EENS1_15EpilogueDefaultEEEEEvvEEEEvNT_6ParamsE,@"STO_CUDA_ENTRY STV_DEFAULT"
_ZN7cutlass13device_kernelINS_4gemm6kernel13GemmUniversalIN4cute5tupleIJiiiiEEENS1_10collective13CollectiveMmaINS1_34MainloopSm90TmaGmmaWarpSpecializedILi11ENS5_IJNS4_1CILi2EEENSA_ILi1EEESC_EEENS1_32KernelTmaWarpSpecializedPingpongEEENS5_IJNSA_ILi64EEENSA_ILi16EEENSA_ILi128EEEEEENS_10bfloat16_tENS5_IJlSC_lEEESK_SL_NS4_8TiledMMAINS4_8MMA_AtomIJNS4_4SM904GMMA27MMA_64x16x16_F32BF16BF16_SSILNSP_5MajorE0ELSR_0ELNSP_7ScaleInE1ELSS_1EEEEEENS4_6LayoutINS5_IJSC_SC_SC_EEENS5_IJNSA_ILi0EEESX_SX_EEEEENS5_IJNS4_10UnderscoreES10_S10_EEEEENS4_13SM90_TMA_LOADENS4_14ComposedLayoutINS4_7SwizzleILi3ELi4ELi3EEENS4_18smem_ptr_flag_bitsILi16EEENSV_INS5_IJNSA_ILi8EEESG_EEENS5_IJSG_SC_EEEEEEEvNS4_8identityENS4_23SM90_TMA_LOAD_MULTICASTES1D_vS1E_EENS_8epilogue10collective6detail29Sm90TmaWarpSpecializedAdapterINS1I_15DefaultEpilogueISK_SL_SL_NS1H_6thread17LinearCombinationISK_Li1EffLNS1M_9ScaleType4KindE0ELNS_15FloatRoundStyleE2ESK_EENS1_15EpilogueDefaultEEEEEvvEEEEvNT_6ParamsE:
[----:B------:R-:W0:Y:S01]  /*0000*/  LDC R1, c[0x0][0x28] ;  /* 0x00000a00ff017b82 */ /* 0x000e220000000800 */
[----:B------:R-:W1:Y:S01]  /*0010*/  S2R R4, SR_TID.X ;  /* 0x0000000000047919 */ /* 0x000e620000002100 */
[----:B------:R-:W-:Y:S01]  /*0020*/  ELECT P0, URZ, PT ;  /* 0x00000000003f782f */ /* 0x000fe20003800000 */
[----:B------:R-:W-:Y:S01]  /*0030*/  BSSY B0, `(.L_x_0) ;  /* 0x000000f000007945 */ /* 0x000fe20003800000 */
[--C-:B-1----:R-:W-:Y:S02]  /*0040*/  SHF.R.U32.HI R0, RZ, 0x5, R4.reuse ;  /* 0x00000005ff007819 */ /* 0x102fe40000011604 */
[----:B------:R-:W-:-:S03]  /*0050*/  SHF.R.U32.HI R7, RZ, 0x7, R4 ;  /* 0x00000007ff077819 */ /* 0x000fc60000011604 */
[----:B------:R-:W1:Y:S04]  /*0060*/  SHFL.IDX PT, R2, R0, RZ, 0x1f ;  /* 0x00001fff00027589 */ /* 0x000e6800000e0000 */
[----:B------:R2:W3:Y:S01]  /*0070*/  SHFL.IDX PT, R9, R7, RZ, 0x1f ;  /* 0x00001fff07097589 */ /* 0x0004e200000e0000 */
[----:B-1----:R-:W-:-:S13]  /*0080*/  ISETP.NE.OR P0, PT, R2, RZ, !P0 ;  /* 0x000000ff0200720c */ /* 0x002fda0004705670 */
[----:B0-23--:R-:W-:Y:S05]  /*0090*/  @P0 BRA `(.L_x_1) ;  /* 0x0000000000200947 */ /* 0x00dfea0003800000 */
[----:B------:R-:W-:Y:S02]  /*00a0*/  ULDC.64 UR4, c[0x0][0x198] ;  /* 0x0000660000047ab9 */ /* 0x000fe40000000a00 */
[----:B------:R-:W-:Y:S02]  /*00b0*/  UIADD3 UR6, UP0, UR4, 0xf0, URZ ;  /* 0x000000f004067890 */ /* 0x000fe4000ff1e03f */
[----:B------:R-:W-:Y:S02]  /*00c0*/  UIADD3 UR4, UP1, UR4, 0x1f0, URZ ;  /* 0x000001f004047890 */ /* 0x000fe4000ff3e03f */
[----:B------:R-:W-:Y:S02]  /*00d0*/  UIADD3.X UR7, URZ, UR5, URZ, UP0, !UPT ;  /* 0x000000053f077290 */ /* 0x000fe400087fe43f */
[----:B------:R-:W-:-:S07]  /*00e0*/  UIADD3.X UR5, URZ, UR5, URZ, UP1, !UPT ;  /* 0x000000053f057290 */ /* 0x000fce0008ffe43f */
[----:B------:R0:W-:Y:S02]  /*00f0*/  UTMACCTL.PF [UR6] ;  /* 0x00000000060079b9 */ /* 0x0001e40008040000 */
[----:B------:R0:W-:Y:S02]  /*0100*/  UTMACCTL.PF [UR4] ;  /* 0x00000000040079b9 */ /* 0x0001e40008040000 */
[----:B0-----:R-:W-:Y:S01]  /*0110*/  NOP ;  /* 0x0000000000007918 */ /* 0x001fe20000000000 */
.L_x_1:
[----:B------:R-:W-:Y:S05]  /*0120*/  BSYNC B0 ;  /* 0x0000000000007941 */ /* 0x000fea0003800000 */
.L_x_0:
[----:B------:R-:W0:Y:S02]  /*0130*/  SHFL.IDX PT, R10, R0, RZ, 0x1f ;  /* 0x00001fff000a7589 */ /* 0x000e2400000e0000 */
[----:B0-----:R-:W-:-:S13]  /*0140*/  ISETP.NE.AND P0, PT, R10, RZ, PT ;  /* 0x000000ff0a00720c */ /* 0x001fda0003f05270 */
[----:B------:R-:W-:Y:S05]  /*0150*/  @P0 BRA `(.L_x_2) ;  /* 0x00000000009c0947 */ /* 0x000fea0003800000 */
[----:B------:R-:W-:Y:S01]  /*0160*/  ELECT P0, URZ, PT ;  /* 0x00000000003f782f */ /* 0x000fe20003800000 */
[----:B------:R-:W-:-:S12]  /*0170*/  BSSY B0, `(.L_x_2) ;  /* 0x0000025000007945 */ /* 0x000fd80003800000 */
[----:B------:R-:W-:Y:S05]  /*0180*/  @!P0 BRA `(.L_x_3) ;  /* 0x00000000008c8947 */ /* 0x000fea0003800000 */
[----:B------:R-:W0:Y:S01]  /*0190*/  S2UR UR8, SR_CgaCtaId ;  /* 0x00000000000879c3 */ /* 0x000e220000008800 */
[----:B------:R-:W-:Y:S01]  /*01a0*/  UMOV UR4, 0x400 ;  /* 0x0000040000047882 */ /* 0x000fe20000000000 */
[----:B------:R-:W-:Y:S01]  /*01b0*/  UMOV UR5, 0x1 ;  /* 0x0000000100057882 */ /* 0x000fe20000000000 */
[----:B------:R-:W-:Y:S02]  /*01c0*/  UMOV UR6, 0x2 ;  /* 0x0000000200067882 */ /* 0x000fe40000000000 */
[----:B------:R-:W-:-:S04]  /*01d0*/  UIADD3 UR6, -UR6, 0x100000, URZ ;  /* 0x0010000006067890 */ /* 0x000fc8000fffe13f */
[----:B------:R-:W-:Y:S02]  /*01e0*/  USHF.L.U32 UR7, UR6, 0xb, URZ ;  /* 0x0000000b06077899 */ /* 0x000fe4000800063f */
[----:B------:R-:W-:Y:S02]  /*01f0*/  USHF.L.U32 UR6, UR6, 0x1, URZ ;  /* 0x0000000106067899 */ /* 0x000fe4000800063f */
[----:B0-----:R-:W-:Y:S02]  /*0200*/  ULEA UR8, UR8, UR4, 0x18 ;  /* 0x0000000408087291 */ /* 0x001fe4000f8ec03f */
[----:B------:R-:W-:-:S04]  /*0210*/  UIADD3 UR4, -UR5, 0x100000, URZ ;  /* 0x0010000005047890 */ /* 0x000fc8000fffe13f */
[----:B------:R-:W-:Y:S02]  /*0220*/  USHF.L.U32 UR5, UR4, 0xb, URZ ;  /* 0x0000000b04057899 */ /* 0x000fe4000800063f */
[----:B------:R-:W-:Y:S01]  /*0230*/  USHF.L.U32 UR4, UR4, 0x1, URZ ;  /* 0x0000000104047899 */ /* 0x000fe2000800063f */
[----:B------:R-:W0:Y:S11]  /*0240*/  FENCE.VIEW.ASYNC.S ;  /* 0x00000000000073c6 */ /* 0x000e360000000000 */
[----:B0-----:R0:W1:Y:S01]  /*0250*/  SYNCS.EXCH.64 URZ, [UR8], UR4 ;  /* 0x00000004083f75b2 */ /* 0x0010620008000100 */
[----:B------:R0:W2:Y:S01]  /*0260*/  SYNCS.EXCH.64 URZ, [UR8+0x58], UR6 ;  /* 0x00005806083f75b2 */ /* 0x0000a20008000100 */
[----:B------:R0:W3:Y:S01]  /*0270*/  SYNCS.EXCH.64 URZ, [UR8+0x8], UR4 ;  /* 0x00000804083f75b2 */ /* 0x0000e20008000100 */
[----:B------:R0:W4:Y:S01]  /*0280*/  SYNCS.EXCH.64 URZ, [UR8+0x60], UR6 ;  /* 0x00006006083f75b2 */ /* 0x0001220008000100 */
[----:B------:R0:W0:Y:S01]  /*0290*/  SYNCS.EXCH.64 URZ, [UR8+0x10], UR4 ;  /* 0x00001004083f75b2 */ /* 0x0000220008000100 */
        /* <DEDUP_REMOVED lines=17> */
[----:B------:R-:W-:Y:S01]  /*03b0*/  NOP ;  /* 0x0000000000007918 */ /* 0x000fe20000000000 */
.L_x_3:
[----:B0-----:R-:W-:Y:S05]  /*03c0*/  BSYNC B0 ;  /* 0x0000000000007941 */ /* 0x001fea0003800000 */
.L_x_2:
[----:B------:R-:W0:Y:S01]  /*03d0*/  SHFL.IDX PT, R5, R0, RZ, 0x1f ;  /* 0x00001fff00057589 */ /* 0x000e2200000e0000 */
[----:B------:R-:W-:Y:S01]  /*03e0*/  SHF.R.S32.HI R3, RZ, 0x1f, R4 ;  /* 0x0000001fff037819 */ /* 0x000fe20000011404 */
[----:B------:R-:W5:Y:S01]  /*03f0*/  S2UR UR12, SR_CTAID.X ;  /* 0x00000000000c79c3 */ /* 0x000f620000002500 */
[----:B------:R-:W-:Y:S01]  /*0400*/  ELECT P0, URZ, PT ;  /* 0x00000000003f782f */ /* 0x000fe20003800000 */
[----:B------:R1:W2:Y:S01]  /*0410*/  SHFL.IDX PT, R11, R0, RZ, 0x1f ;  /* 0x00001fff000b7589 */ /* 0x0002a200000e0000 */
[----:B------:R-:W-:Y:S02]  /*0420*/  LEA.HI R3, R3, R4, RZ, 0x7 ;  /* 0x0000000403037211 */ /* 0x000fe400078f38ff */
[----:B------:R-:W-:Y:S02]  /*0430*/  ELECT P1, URZ, PT ;  /* 0x00000000003f782f */ /* 0x000fe40003820000 */
[----:B------:R-:W-:Y:S01]  /*0440*/  SHF.R.S32.HI R13, RZ, 0x1f, R10 ;  /* 0x0000001fff0d7819 */ /* 0x000fe2000001140a */
[----:B------:R-:W3:Y:S01]  /*0450*/  S2R R6, SR_CTAID.Y ;  /* 0x0000000000067919 */ /* 0x000ee20000002600 */
[----:B------:R-:W-:Y:S01]  /*0460*/  LOP3.LUT R3, R3, 0xffffff80, RZ, 0xc0, !PT ;  /* 0xffffff8003037812 */ /* 0x000fe200078ec0ff */
[----:B------:R-:W-:Y:S01]  /*0470*/  ULDC UR4, c[0x0][0x150] ;  /* 0x0000540000047ab9 */ /* 0x000fe20000000800 */
[----:B------:R-:W-:Y:S01]  /*0480*/  LEA.HI R13, R13, R10, RZ, 0x2 ;  /* 0x0000000a0d0d7211 */ /* 0x000fe200078f10ff */
[----:B------:R-:W4:Y:S01]  /*0490*/  LDC R14, c[0x0][0x144] ;  /* 0x00005100ff0e7b82 */ /* 0x000f220000000800 */
[----:B------:R-:W4:Y:S01]  /*04a0*/  SHFL.IDX PT, R16, R7, RZ, 0x1f ;  /* 0x00001fff07107589 */ /* 0x000f2200000e0000 */
[----:B------:R-:W-:Y:S01]  /*04b0*/  IMAD.IADD R3, R4, 0x1, -R3 ;  /* 0x0000000104037824 */ /* 0x000fe200078e0a03 */
[----:B------:R-:W-:Y:S01]  /*04c0*/  LOP3.LUT R13, R13, 0x3ffffffc, RZ, 0xc0, !PT ;  /* 0x3ffffffc0d0d7812 */ /* 0x000fe200078ec0ff */
[----:B------:R-:W-:Y:S01]  /*04d0*/  UMOV UR11, 0x80 ;  /* 0x00000080000b7882 */ /* 0x000fe20000000000 */
[----:B------:R-:W-:Y:S01]  /*04e0*/  NOP ;  /* 0x0000000000007918 */ /* 0x000fe20000000000 */
[----:B------:R-:W-:Y:S01]  /*04f0*/  NOP ;  /* 0x0000000000007918 */ /* 0x000fe20000000000 */
[----:B------:R-:W-:Y:S01]  /*0500*/  SHF.R.S32.HI R8, RZ, 0x1f, R3 ;  /* 0x0000001fff087819 */ /* 0x000fe20000011403 */
[----:B------:R-:W-:Y:S01]  /*0510*/  IMAD.IADD R10, R10, 0x1, -R13 ;  /* 0x000000010a0a7824 */ /* 0x000fe200078e0a0d */
[----:B------:R-:W4:Y:S01]  /*0520*/  LDC R15, c[0x0][0x140] ;  /* 0x00005000ff0f7b82 */ /* 0x000f220000000800 */
[C---:B------:R-:W-:Y:S01]  /*0530*/  VIADD R41, R9.reuse, 0xffffffff ;  /* 0xffffffff09297836 */ /* 0x040fe20000000000 */
[----:B------:R-:W-:Y:S01]  /*0540*/  ISETP.NE.AND P4, PT, R9, RZ, PT ;  /* 0x000000ff0900720c */ /* 0x000fe20003f85270 */
[----:B------:R-:W-:Y:S01]  /*0550*/  IMAD.MOV.U32 R34, RZ, RZ, 0x1 ;  /* 0x00000001ff227424 */ /* 0x000fe200078e00ff */
[----:B0-----:R-:W-:-:S02]  /*0560*/  ISETP.NE.OR P0, PT, R5, RZ, !P0 ;  /* 0x000000ff0500720c */ /* 0x001fc40004705670 */
[----:B------:R-:W-:Y:S02]  /*0570*/  LEA.HI R5, R8, R3, RZ, 0x3 ;  /* 0x0000000308057211 */ /* 0x000fe400078f18ff */
[----:B-----5:R-:W-:Y:S01]  /*0580*/  I2FP.F32.U32 R12, UR12 ;  /* 0x0000000c000c7c45 */ /* 0x020fe20008201000 */
[----:B------:R-:W0:Y:S01]  /*0590*/  LDC R21, c[0x0][0x148] ;  /* 0x00005200ff157b82 */ /* 0x000e220000000800 */
[--C-:B-1----:R-:W-:Y:S02]  /*05a0*/  SHF.R.S32.HI R0, RZ, 0x3, R5.reuse ;  /* 0x00000003ff007819 */ /* 0x102fe40000011405 */
[----:B------:R-:W-:Y:S01]  /*05b0*/  SHF.R.S32.HI R5, RZ, 0x1f, R5 ;  /* 0x0000001fff057819 */ /* 0x000fe20000011405 */
[----:B------:R-:W-:Y:S01]  /*05c0*/  FMUL R12, R12, UR4 ;  /* 0x000000040c0c7c20 */ /* 0x000fe20008400000 */
[----:B--2---:R-:W-:Y:S01]  /*05d0*/  ISETP.NE.OR P1, PT, R11, RZ, !P1 ;  /* 0x000000ff0b00720c */ /* 0x004fe20004f25670 */
[----:B------:R-:W-:Y:S01]  /*05e0*/  ULDC UR4, c[0x0][0x154] ;  /* 0x0000550000047ab9 */ /* 0x000fe20000000800 */
[----:B------:R-:W-:Y:S01]  /*05f0*/  LEA.HI R11, R5, R0, RZ, 0x2 ;  /* 0x00000000050b7211 */ /* 0x000fe200078f10ff */
[----:B------:R-:W-:Y:S01]  /*0600*/  VOTEU.ALL UP1, P0 ;  /* 0x00000000003f7886 */ /* 0x000fe20000020000 */
[----:B------:R-:W-:Y:S01]  /*0610*/  SHF.R.S32.HI R5, RZ, 0x1f, R2 ;  /* 0x0000001fff057819 */ /* 0x000fe20000011402 */
[----:B------:R-:W1:Y:S01]  /*0620*/  F2I.U32.TRUNC.NTZ R12, R12 ;  /* 0x0000000c000c7305 */ /* 0x000e62000020f000 */
[----:B------:R-:W-:Y:S01]  /*0630*/  LOP3.LUT R11, R11, 0xfffffffc, RZ, 0xc0, !PT ;  /* 0xfffffffc0b0b7812 */ /* 0x000fe200078ec0ff */
[----:B------:R-:W-:Y:S01]  /*0640*/  VOTEU.ALL UP0, P0 ;  /* 0x00000000003f7886 */ /* 0x000fe20000000000 */
[----:B------:R-:W-:Y:S01]  /*0650*/  LEA.HI R5, R5, R2, RZ, 0x2 ;  /* 0x0000000205057211 */ /* 0x000fe200078f10ff */
[----:B------:R-:W2:Y:S01]  /*0660*/  @!UP1 S2UR UR7, SR_CgaCtaId ;  /* 0x00000000000799c3 */ /* 0x000ea20000008800 */
[----:B------:R-:W-:Y:S01]  /*0670*/  @!UP1 UMOV UR6, 0x400 ;  /* 0x0000040000069882 */ /* 0x000fe20000000000 */
[----:B------:R-:W-:Y:S01]  /*0680*/  IMAD.IADD R11, R0, 0x1, -R11 ;  /* 0x00000001000b7824 */ /* 0x000fe200078e0a0b */
[----:B------:R-:W-:Y:S01]  /*0690*/  LOP3.LUT R5, R5, 0xfffffffc, RZ, 0xc0, !PT ;  /* 0xfffffffc05057812 */ /* 0x000fe200078ec0ff */
[----:B------:R-:W-:Y:S01]  /*06a0*/  VOTEU.ALL UP2, P1 ;  /* 0x00000000003f7886 */ /* 0x000fe20000840000 */
[----:B------:R-:W-:Y:S01]  /*06b0*/  VOTEU.ALL UP3, P1 ;  /* 0x00000000003f7886 */ /* 0x000fe20000860000 */
[----:B------:R-:W-:Y:S01]  /*06c0*/  IMAD R10, R10, 0x4, R11 ;  /* 0x000000040a0a7824 */ /* 0x000fe200078e020b */
[----:B------:R-:W-:Y:S01]  /*06d0*/  VOTEU.ALL UP4, P1 ;  /* 0x00000000003f7886 */ /* 0x000fe20000880000 */
[----:B------:R-:W-:Y:S01]  /*06e0*/  IMAD.IADD R5, R2, 0x1, -R5 ;  /* 0x0000000102057824 */ /* 0x000fe200078e0a05 */
[----:B---3--:R-:W-:Y:S01]  /*06f0*/  I2FP.F32.U32 R2, R6 ;  /* 0x0000000600027245 */ /* 0x008fe20000201000 */
[----:B------:R-:W3:Y:S01]  /*0700*/  @!UP2 S2UR UR10, SR_CgaCtaId ;  /* 0x00000000000aa9c3 */ /* 0x000ee20000008800 */
[----:B------:R-:W-:Y:S01]  /*0710*/  LEA.HI R0, R10, R10, RZ, 0x1 ;  /* 0x0000000a0a007211 */ /* 0x000fe200078f08ff */
[----:B-1----:R-:W-:Y:S01]  /*0720*/  IMAD.MOV R13, RZ, RZ, -R12 ;  /* 0x000000ffff0d7224 */ /* 0x002fe200078e0a0c */
[----:B------:R-:W-:Y:S01]  /*0730*/  @!UP2 UMOV UR9, 0x400 ;  /* 0x000004000009a882 */ /* 0x000fe20000000000 */
[----:B------:R-:W-:Y:S01]  /*0740*/  FMUL R2, R2, UR4 ;  /* 0x0000000402027c20 */ /* 0x000fe20008400000 */
[----:B------:R-:W-:Y:S01]  /*0750*/  LOP3.LUT R11, R0, 0xfffffffe, RZ, 0xc0, !PT ;  /* 0xfffffffe000b7812 */ /* 0x000fe200078ec0ff */
[----:B----4-:R-:W-:Y:S01]  /*0760*/  IMAD R20, R14, R13, UR12 ;  /* 0x0000000c0e147e24 */ /* 0x010fe2000f8e020d */
[----:B------:R-:W-:Y:S01]  /*0770*/  UMOV UR4, 0x20 ;  /* 0x0000002000047882 */ /* 0x000fe20000000000 */
[----:B------:R-:W-:Y:S01]  /*0780*/  IMAD.SHL.U32 R35, R10, 0x4, RZ ;  /* 0x000000040a237824 */ /* 0x000fe200078e00ff */
[----:B------:R-:W-:-:S04]  /*0790*/  @!UP1 UIADD3 UR4, -UR4, 0x100000, URZ ;  /* 0x0010000004049890 */ /* 0x000fc8000fffe13f */
[----:B------:R-:W-:Y:S02]  /*07a0*/  @!UP1 USHF.L.U32 UR5, UR4, 0xb, URZ ;  /* 0x0000000b04059899 */ /* 0x000fe4000800063f */
[----:B------:R-:W-:Y:S01]  /*07b0*/  @!UP1 USHF.L.U32 UR4, UR4, 0x1, URZ ;  /* 0x0000000104049899 */ /* 0x000fe2000800063f */
[C---:B------:R-:W-:Y:S01]  /*07c0*/  IMAD.IADD R11, R10.reuse, 0x1, -R11 ;  /* 0x000000010a0b7824 */ /* 0x040fe200078e0a0b */
[----:B------:R-:W1:Y:S01]  /*07d0*/  F2I.U32.TRUNC.NTZ R2, R2 ;  /* 0x0000000200027305 */ /* 0x000e62000020f000 */
[----:B------:R-:W-:Y:S01]  /*07e0*/  VOTEU.ALL UP5, P1 ;  /* 0x00000000003f7886 */ /* 0x000fe200008a0000 */
[----:B------:R-:W-:Y:S01]  /*07f0*/  LOP3.LUT R35, R10, 0xc, R35, 0x78, !PT ;  /* 0x0000000c0a237812 */ /* 0x000fe200078e7823 */
[----:B--2---:R-:W-:Y:S01]  /*0800*/  @!UP1 ULEA UR8, UR7, UR6, 0x18 ;  /* 0x0000000607089291 */ /* 0x004fe2000f8ec03f */
[----:B------:R-:W-:Y:S01]  /*0810*/  ISETP.NE.AND P3, PT, R11, R20, PT ;  /* 0x000000140b00720c */ /* 0x000fe20003f65270 */
[----:B------:R-:W-:-:S04]  /*0820*/  @!UP2 UIADD3 UR6, -UR11, 0x100000, URZ ;  /* 0x001000000b06a890 */ /* 0x000fc8000fffe13f */
[----:B------:R-:W-:Y:S02]  /*0830*/  @!UP2 USHF.L.U32 UR7, UR6, 0xb, URZ ;  /* 0x0000000b0607a899 */ /* 0x000fe4000800063f */
[----:B------:R-:W-:Y:S01]  /*0840*/  @!UP2 USHF.L.U32 UR6, UR6, 0x1, URZ ;  /* 0x000000010606a899 */ /* 0x000fe2000800063f */
[----:B------:R-:W-:Y:S01]  /*0850*/  ISETP.EQ.U32.AND P2, PT, R15, 0x1, PT ;  /* 0x000000010f00780c */ /* 0x000fe20003f42070 */
[----:B------:R-:W-:Y:S01]  /*0860*/  VOTEU.ALL UP1, P0 ;  /* 0x00000000003f7886 */ /* 0x000fe20000020000 */
[----:B------:R-:W-:Y:S02]  /*0870*/  LOP3.LUT P0, RZ, R3, 0x7, RZ, 0xc0, !PT ;  /* 0x0000000703ff7812 */ /* 0x000fe4000780c0ff */
[----:B------:R-:W-:Y:S02]  /*0880*/  ISETP.GE.U32.AND P6, PT, R41, 0x2, PT ;  /* 0x000000022900780c */ /* 0x000fe40003fc6070 */
[C---:B------:R-:W-:Y:S01]  /*0890*/  ISETP.LT.U32.AND P0, PT, R35.reuse, 0x2, !P0 ;  /* 0x000000022300780c */ /* 0x040fe20004701070 */
[----:B---3--:R-:W-:Y:S01]  /*08a0*/  @!UP2 ULEA UR9, UR10, UR9, 0x18 ;  /* 0x000000090a09a291 */ /* 0x008fe2000f8ec03f */
[----:B------:R-:W-:Y:S01]  /*08b0*/  R2UR UR43, R16 ;  /* 0x00000000102b72ca */ /* 0x000fe200000e0000 */
[----:B-1----:R-:W-:Y:S01]  /*08c0*/  IMAD.MOV R24, RZ, RZ, -R2 ;  /* 0x000000ffff187224 */ /* 0x002fe200078e0a02 */
[----:B------:R-:W-:Y:S01]  /*08d0*/  VOTEU.ALL UP2, P1 ;  /* 0x00000000003f7886 */ /* 0x000fe20000840000 */
[----:B------:R-:W-:Y:S01]  /*08e0*/  @P3 LEA.HI R0, R35, R35, RZ, 0x1 ;  /* 0x0000002323003211 */ /* 0x000fe200078f08ff */
[----:B------:R-:W1:Y:S02]  /*08f0*/  FENCE.VIEW.ASYNC.S ;  /* 0x00000000000073c6 */ /* 0x000e640000000000 */
[----:B-1----:R1:W2:Y:S01]  /*0900*/  @!UP0 SYNCS.EXCH.64 URZ, [UR8+0xe0], UR4 ;  /* 0x0000e004083f85b2 */ /* 0x0022a20008000100 */
[----:B------:R-:W-:Y:S01]  /*0910*/  ISETP.NE.AND P1, PT, R5, 0x3, PT ;  /* 0x000000030500780c */ /* 0x000fe20003f25270 */
[----:B0-----:R-:W-:Y:S01]  /*0920*/  IMAD R11, R21, R24, R6 ;  /* 0x00000018150b7224 */ /* 0x001fe200078e0206 */
[----:B------:R-:W-:-:S02]  /*0930*/  @P3 SHF.R.S32.HI R0, RZ, 0x1, R0 ;  /* 0x00000001ff003819 */ /* 0x000fc40000011400 */
[----:B------:R-:W-:Y:S02]  /*0940*/  ISETP.EQ.OR P1, PT, R5, RZ, !P1 ;  /* 0x000000ff0500720c */ /* 0x000fe40004f22670 */
[----:B------:R-:W-:Y:S02]  /*0950*/  @P3 ISETP.NE.AND P5, PT, R0, R11, PT ;  /* 0x0000000b0000320c */ /* 0x000fe40003fa5270 */
[----:B------:R-:W-:Y:S02]  /*0960*/  ISETP.EQ.AND P1, PT, R9, RZ, P1 ;  /* 0x000000ff0900720c */ /* 0x000fe40000f22270 */
[----:B------:R-:W-:Y:S02]  /*0970*/  SEL R11, RZ, 0x1, !P0 ;  /* 0x00000001ff0b7807 */ /* 0x000fe40004000000 */
[----:B------:R-:W-:Y:S02]  /*0980*/  @P3 SEL R34, RZ, 0x1, P5 ;  /* 0x00000001ff223807 */ /* 0x000fe40002800000 */
[----:B------:R-:W-:Y:S01]  /*0990*/  SEL R18, RZ, 0x1, !P1 ;  /* 0x00000001ff127807 */ /* 0x000fe20004800000 */
[----:B------:R1:W0:Y:S01]  /*09a0*/  @!UP1 SYNCS.EXCH.64 URZ, [UR8+0xe8], UR4 ;  /* 0x0000e804083f95b2 */ /* 0x0002220008000100 */
[----:B------:R-:W-:Y:S01]  /*09b0*/  NOP ;  /* 0x0000000000007918 */ /* 0x000fe20000000000 */
[----:B------:R-:W-:-:S02]  /*09c0*/  LOP3.LUT R34, R34, R11, RZ, 0xc0, !PT ;  /* 0x0000000b22227212 */ /* 0x000fc400078ec0ff */
[----:B------:R-:W-:Y:S01]  /*09d0*/  SEL R18, R18, 0x2, P6 ;  /* 0x0000000212127807 */ /* 0x000fe20003000000 */
[----:B------:R1:W3:Y:S01]  /*09e0*/  @!UP2 SYNCS.EXCH.64 URZ, [UR9+0xc0], UR6 ;  /* 0x0000c006093fa5b2 */ /* 0x0002e20008000100 */
[----:B------:R1:W4:Y:S01]  /*09f0*/  @!UP3 SYNCS.EXCH.64 URZ, [UR9+0xc8], UR6 ;  /* 0x0000c806093fb5b2 */ /* 0x0003220008000100 */
[----:B------:R1:W0:Y:S01]  /*0a00*/  @!UP4 SYNCS.EXCH.64 URZ, [UR9+0xd0], UR6 ;  /* 0x0000d006093fc5b2 */ /* 0x0002220008000100 */
[----:B------:R1:W0:Y:S01]  /*0a10*/  @!UP5 SYNCS.EXCH.64 URZ, [UR9+0xd8], UR6 ;  /* 0x0000d806093fd5b2 */ /* 0x0002220008000100 */
[----:B------:R-:W-:Y:S01]  /*0a20*/  NOP ;  /* 0x0000000000007918 */ /* 0x000fe20000000000 */
[----:B-12---:R-:W-:Y:S05]  /*0a30*/  @!P2 BRA `(.L_x_4) ;  /* 0x000000000008a947 */ /* 0x006fea0003800000 */
[----:B0--34-:R-:W-:Y:S01]  /*0a40*/  UCGABAR_ARV ;  /* 0x00000000000079c7 */ /* 0x019fe20008000000 */
[----:B------:R-:W-:Y:S05]  /*0a50*/  BRA `(.L_x_5) ;  /* 0x0000000000047947 */ /* 0x000fea0003800000 */
.L_x_4:
[----:B0--34-:R-:W-:Y:S01]  /*0a60*/  NOP ;  /* 0x0000000000007918 */ /* 0x019fe20000000000 */
.L_x_5:
[----:B------:R-:W-:Y:S01]  /*0a70*/  ULDC.64 UR4, c[0x0][0x598] ;  /* 0x0001660000047ab9 */ /* 0x000fe20000000a00 */
[----:B------:R-:W-:Y:S01]  /*0a80*/  ULDC.64 UR36, c[0x0][0x208] ;  /* 0x0000820000247ab9 */ /* 0x000fe20000000a00 */
[----:B------:R-:W-:-:S04]  /*0a90*/  ISETP.NE.U32.AND P0, PT, RZ, UR4, PT ;  /* 0x00000004ff007c0c */ /* 0x000fc8000bf05070 */
[----:B------:R-:W-:-:S13]  /*0aa0*/  ISETP.NE.AND.EX P0, PT, RZ, UR5, PT, P0 ;  /* 0x00000005ff007c0c */ /* 0x000fda000bf05300 */
[----:B------:R-:W-:Y:S05]  /*0ab0*/  @!P0 BRA `(.L_x_6) ;  /* 0x00000000001c8947 */ /* 0x000fea0003800000 */
[----:B------:R-:W0:Y:S02]  /*0ac0*/  LDC.64 R10, c[0x0][0x598] ;  /* 0x00016600ff0a7b82 */ /* 0x000e240000000a00 */
[----:B0-----:R-:W2:Y:S02]  /*0ad0*/  LDG.E.64 R10, desc[UR36][R10.64] ;  /* 0x000000240a0a7981 */ /* 0x001ea4000c1e1b00 */
[----:B--2---:R-:W-:-:S04]  /*0ae0*/  ISETP.NE.U32.AND P0, PT, R10, RZ, PT ;  /* 0x000000ff0a00720c */ /* 0x004fc80003f05070 */
[----:B------:R-:W-:-:S13]  /*0af0*/  ISETP.NE.AND.EX P0, PT, R11, RZ, PT, P0 ;  /* 0x000000ff0b00720c */ /* 0x000fda0003f05300 */
[----:B------:R-:W-:Y:S05]  /*0b00*/  @!P0 BRA `(.L_x_6) ;  /* 0x0000000000088947 */ /* 0x000fea0003800000 */
[----:B------:R0:W5:Y:S01]  /*0b10*/  LD.E R36, desc[UR36][R10.64] ;  /* 0x000000240a247980 */ /* 0x000162000c101900 */
[----:B------:R-:W-:Y:S05]  /*0b20*/  BRA `(.L_x_7) ;  /* 0x0000000000247947 */ /* 0x000fea0003800000 */
.L_x_6:
[----:B------:R-:W-:Y:S02]  /*0b30*/  ULDC.64 UR4, c[0x0][0x588] ;  /* 0x0001620000047ab9 */ /* 0x000fe40000000a00 */
[----:B------:R-:W-:-:S04]  /*0b40*/  ISETP.NE.U32.AND P0, PT, RZ, UR4, PT ;  /* 0x00000004ff007c0c */ /* 0x000fc8000bf05070 */
[----:B------:R-:W-:-:S13]  /*0b50*/  ISETP.NE.AND.EX P0, PT, RZ, UR5, PT, P0 ;  /* 0x00000005ff007c0c */ /* 0x000fda000bf05300 */
[----:B------:R-:W-:Y:S05]  /*0b60*/  @!P0 BRA `(.L_x_8) ;  /* 0x00000000000c8947 */ /* 0x000fea0003800000 */
[----:B------:R-:W0:Y:S02]  /*0b70*/  LDC.64 R36, c[0x0][0x588] ;  /* 0x00016200ff247b82 */ /* 0x000e240000000a00 */
[----:B0-----:R1:W5:Y:S01]  /*0b80*/  LDG.E R36, desc[UR36][R36.64] ;  /* 0x0000002424247981 */ /* 0x001362000c1e1900 */
[----:B------:R-:W-:Y:S05]  /*0b90*/  BRA `(.L_x_7) ;  /* 0x0000000000087947 */ /* 0x000fea0003800000 */
.L_x_8:
[----:B------:R-:W-:Y:S02]  /*0ba0*/  ULDC UR4, c[0x0][0x580] ;  /* 0x0001600000047ab9 */ /* 0x000fe40000000800 */
[----:B------:R-:W-:-:S07]  /*0bb0*/  IMAD.U32 R36, RZ, RZ, UR4 ;  /* 0x00000004ff247e24 */ /* 0x000fce000f8e00ff */
.L_x_7:
[----:B------:R-:W-:Y:S02]  /*0bc0*/  ULDC.64 UR4, c[0x0][0x5a0] ;  /* 0x0001680000047ab9 */ /* 0x000fe40000000a00 */
[----:B------:R-:W-:-:S04]  /*0bd0*/  ISETP.NE.U32.AND P0, PT, RZ, UR4, PT ;  /* 0x00000004ff007c0c */ /* 0x000fc8000bf05070 */
[----:B------:R-:W-:-:S13]  /*0be0*/  ISETP.NE.AND.EX P0, PT, RZ, UR5, PT, P0 ;  /* 0x00000005ff007c0c */ /* 0x000fda000bf05300 */
[----:B------:R-:W-:Y:S05]  /*0bf0*/  @!P0 BRA `(.L_x_9) ;  /* 0x00000000001c8947 */ /* 0x000fea0003800000 */
[----:B0-----:R-:W0:Y:S02]  /*0c00*/  LDC.64 R10, c[0x0][0x5a0] ;  /* 0x00016800ff0a7b82 */ /* 0x001e240000000a00 */
[----:B0-----:R-:W2:Y:S02]  /*0c10*/  LDG.E.64 R10, desc[UR36][R10.64] ;  /* 0x000000240a0a7981 */ /* 0x001ea4000c1e1b00 */
[----:B--2---:R-:W-:-:S04]  /*0c20*/  ISETP.NE.U32.AND P0, PT, R10, RZ, PT ;  /* 0x000000ff0a00720c */ /* 0x004fc80003f05070 */
[----:B------:R-:W-:-:S13]  /*0c30*/  ISETP.NE.AND.EX P0, PT, R11, RZ, PT, P0 ;  /* 0x000000ff0b00720c */ /* 0x000fda0003f05300 */
[----:B------:R-:W-:Y:S05]  /*0c40*/  @!P0 BRA `(.L_x_9) ;  /* 0x0000000000088947 */ /* 0x000fea0003800000 */
[----:B-1----:R0:W5:Y:S01]  /*0c50*/  LD.E R37, desc[UR36][R10.64] ;  /* 0x000000240a257980 */ /* 0x002162000c101900 */
[----:B------:R-:W-:Y:S05]  /*0c60*/  BRA `(.L_x_10) ;  /* 0x0000000000247947 */ /* 0x000fea0003800000 */
.L_x_9:
[----:B------:R-:W-:Y:S02]  /*0c70*/  ULDC.64 UR4, c[0x0][0x590] ;  /* 0x0001640000047ab9 */ /* 0x000fe40000000a00 */
[----:B------:R-:W-:-:S04]  /*0c80*/  ISETP.NE.U32.AND P0, PT, RZ, UR4, PT ;  /* 0x00000004ff007c0c */ /* 0x000fc8000bf05070 */
[----:B------:R-:W-:-:S13]  /*0c90*/  ISETP.NE.AND.EX P0, PT, RZ, UR5, PT, P0 ;  /* 0x00000005ff007c0c */ /* 0x000fda000bf05300 */
[----:B------:R-:W-:Y:S05]  /*0ca0*/  @!P0 BRA `(.L_x_11) ;  /* 0x00000000000c8947 */ /* 0x000fea0003800000 */
[----:B0-----:R-:W1:Y:S02]  /*0cb0*/  LDC.64 R10, c[0x0][0x590] ;  /* 0x00016400ff0a7b82 */ /* 0x001e640000000a00 */
[----:B-1----:R1:W5:Y:S01]  /*0cc0*/  LDG.E R37, desc[UR36][R10.64] ;  /* 0x000000240a257981 */ /* 0x002362000c1e1900 */
[----:B------:R-:W-:Y:S05]  /*0cd0*/  BRA `(.L_x_10) ;  /* 0x0000000000087947 */ /* 0x000fea0003800000 */
.L_x_11:
[----:B------:R-:W-:Y:S02]  /*0ce0*/  ULDC UR4, c[0x0][0x584] ;  /* 0x0001610000047ab9 */ /* 0x000fe40000000800 */
[----:B-1----:R-:W-:-:S07]  /*0cf0*/  IMAD.U32 R37, RZ, RZ, UR4 ;  /* 0x00000004ff257e24 */ /* 0x002fce000f8e00ff */
.L_x_10:
[----:B------:R-:W2:Y:S01]  /*0d00*/  LDC R23, c[0x0][0x65c] ;  /* 0x00019700ff177b82 */ /* 0x000ea20000000800 */
[----:B------:R-:W-:Y:S01]  /*0d10*/  ULDC UR6, c[0x0][0x28c] ;  /* 0x0000a30000067ab9 */ /* 0x000fe20000000800 */
[----:B------:R-:W-:Y:S01]  /*0d20*/  ISETP.NE.AND P0, PT, R9, 0x2, PT ;  /* 0x000000020900780c */ /* 0x000fe20003f05270 */
[----:B------:R-:W-:Y:S01]  /*0d30*/  UIADD3 UR6, UR6, 0x7f, URZ ;  /* 0x0000007f06067890 */ /* 0x000fe2000fffe03f */
[----:B01----:R-:W-:Y:S01]  /*0d40*/  IMAD.U32 R10, RZ, RZ, UR12 ;  /* 0x0000000cff0a7e24 */ /* 0x003fe2000f8e00ff */
[----:B------:R-:W-:Y:S01]  /*0d50*/  UMOV UR38, URZ ;  /* 0x0000003f00267c82 */ /* 0x000fe20008000000 */
[----:B------:R-:W-:Y:S01]  /*0d60*/  IMAD.MOV.U32 R11, RZ, RZ, RZ ;  /* 0x000000ffff0b7224 */ /* 0x000fe200078e00ff */
[----:B------:R-:W-:Y:S01]  /*0d70*/  USHF.R.S32.HI UR7, URZ, 0x1f, UR6 ;  /* 0x0000001f3f077899 */ /* 0x000fe20008011406 */
[----:B------:R-:W-:Y:S01]  /*0d80*/  UMOV UR39, URZ ;  /* 0x0000003f00277c82 */ /* 0x000fe20008000000 */
[----:B------:R-:W-:Y:S02]  /*0d90*/  ULDC.64 UR8, c[0x0][0x650] ;  /* 0x0001940000087ab9 */ /* 0x000fe40000000a00 */
[----:B------:R-:W-:-:S04]  /*0da0*/  ULEA.HI UR7, UR7, UR6, URZ, 0x7 ;  /* 0x0000000607077291 */ /* 0x000fc8000f8f383f */
[----:B------:R-:W-:Y:S01]  /*0db0*/  USHF.R.S32.HI UR40, URZ, 0x7, UR7 ;  /* 0x000000073f287899 */ /* 0x000fe20008011407 */
[----:B--2---:R-:W-:-:S04]  /*0dc0*/  ISETP.NE.AND P1, PT, R23, 0x1, PT ;  /* 0x000000011700780c */ /* 0x004fc80003f25270 */
[----:B------:R-:W-:-:S09]  /*0dd0*/  P2R R0, PR, RZ, 0x2 ;  /* 0x00000002ff007803 */ /* 0x000fd20000000000 */
[----:B------:R-:W0:Y:S01]  /*0de0*/  @P1 LDC R13, c[0x0][0x10] ;  /* 0x00000400ff0d1b82 */ /* 0x000e220000000800 */
[----:B------:R-:W-:Y:S02]  /*0df0*/  @P1 IMAD.MOV.U32 R7, RZ, RZ, RZ ;  /* 0x000000ffff071224 */ /* 0x000fe400078e00ff */
[----:B------:R-:W-:-:S05]  /*0e00*/  @P1 IMAD.MOV.U32 R19, RZ, RZ, RZ ;  /* 0x000000ffff131224 */ /* 0x000fca00078e00ff */
[----:B------:R-:W1:Y:S01]  /*0e10*/  @!P1 LDC R15, c[0x0][0xc] ;  /* 0x00000300ff0f9b82 */ /* 0x000e620000000800 */
[----:B------:R-:W-:Y:S01]  /*0e20*/  ULDC UR4, c[0x0][0xc] ;  /* 0x0000030000047ab9 */ /* 0x000fe20000000800 */
[----:B------:R-:W-:Y:S02]  /*0e30*/  ULDC UR5, c[0x0][0x10] ;  /* 0x0000040000057ab9 */ /* 0x000fe40000000800 */
[----:B------:R-:W-:-:S04]  /*0e40*/  UIMAD.WIDE.U32 UR4, UR4, UR5, URZ ;  /* 0x00000005040472a5 */ /* 0x000fc8000f8e003f */
[----:B------:R-:W2:Y:S01]  /*0e50*/  LDC R16, c[0x0][0x14] ;  /* 0x00000500ff107b82 */ /* 0x000ea20000000800 */
[----:B0-----:R-:W-:-:S04]  /*0e60*/  @P1 IMAD.WIDE.U32 R12, R13, UR12, R6 ;  /* 0x0000000c0d0c1c25 */ /* 0x001fc8000f8e0006 */
[----:B------:R-:W-:Y:S02]  /*0e70*/  @P1 IMAD.IADD R19, R13, 0x1, R19 ;  /* 0x000000010d131824 */ /* 0x000fe400078e0213 */
[----:B------:R-:W-:Y:S02]  /*0e80*/  @P1 IMAD.MOV.U32 R22, RZ, RZ, R12 ;  /* 0x000000ffff161224 */ /* 0x000fe400078e000c */
[----:B-1----:R-:W-:-:S04]  /*0e90*/  @!P1 IMAD.WIDE.U32 R10, R6, R15, R10 ;  /* 0x0000000f060a9225 */ /* 0x002fc800078e000a */
[----:B------:R-:W-:Y:S02]  /*0ea0*/  @!P1 IMAD.MOV.U32 R22, RZ, RZ, R10 ;  /* 0x000000ffff169224 */ /* 0x000fe400078e000a */
[----:B------:R-:W-:Y:S02]  /*0eb0*/  @!P1 IMAD.MOV.U32 R19, RZ, RZ, R11 ;  /* 0x000000ffff139224 */ /* 0x000fe400078e000b */
[C---:B--2---:R-:W-:Y:S02]  /*0ec0*/  IMAD R9, R16.reuse, UR5, RZ ;  /* 0x0000000510097c24 */ /* 0x044fe4000f8e02ff */
[----:B------:R-:W-:-:S04]  /*0ed0*/  IMAD.WIDE.U32 R16, R16, UR4, RZ ;  /* 0x0000000410107c25 */ /* 0x000fc8000f8e00ff */
[----:B------:R-:W-:Y:S01]  /*0ee0*/  IMAD.IADD R0, R17, 0x1, R9 ;  /* 0x0000000111007824 */ /* 0x000fe200078e0209 */
[----:B------:R-:W-:Y:S06]  /*0ef0*/  @P0 BRA `(.L_x_12) ;  /* 0x0000000000200947 */ /* 0x000fec0003800000 */
[----:B------:R-:W-:Y:S01]  /*0f00*/  UISETP.GE.U32.AND UP0, UPT, UR40, 0xb, UPT ;  /* 0x0000000b2800788c */ /* 0x000fe2000bf06070 */
[----:B------:R-:W-:Y:S01]  /*0f10*/  IADD3 R22, P0, R22, R16, RZ ;  /* 0x0000001016167210 */ /* 0x000fe20007f1e0ff */
[----:B------:R-:W-:Y:S01]  /*0f20*/  UIMAD.WIDE.U32 UR4, UR40, -0x45d1745d, URZ ;  /* 0xba2e8ba3280478a5 */ /* 0x000fe2000f8e003f */
[----:B------:R-:W-:-:S03]  /*0f30*/  UMOV UR39, URZ ;  /* 0x0000003f00277c82 */ /* 0x000fc60008000000 */
[----:B------:R-:W-:Y:S01]  /*0f40*/  USHF.R.U32.HI UR4, URZ, 0x3, UR5 ;  /* 0x000000033f047899 */ /* 0x000fe20008011605 */
[----:B------:R-:W-:-:S03]  /*0f50*/  IMAD.X R19, R0, 0x1, R19, P0 ;  /* 0x0000000100137824 */ /* 0x000fc600000e0613 */
[----:B------:R-:W-:Y:S02]  /*0f60*/  UIMAD UR38, UR4, -0xb, UR40 ;  /* 0xfffffff5042678a4 */ /* 0x000fe4000f8e0228 */
[----:B------:R-:W-:-:S12]  /*0f70*/  @UP0 ULOP3.LUT UR39, UR4, 0x1, URZ, 0xc0, !UPT ;  /* 0x0000000104270892 */ /* 0x000fd8000f8ec03f */
.L_x_12:
[----:B------:R-:W-:Y:S01]  /*0f80*/  ISETP.GE.U32.AND P0, PT, R22, UR8, PT ;  /* 0x0000000816007c0c */ /* 0x000fe2000bf06070 */
[----:B------:R-:W-:Y:S01]  /*0f90*/  IMAD.MOV.U32 R32, RZ, RZ, -0x1 ;  /* 0xffffffffff207424 */ /* 0x000fe200078e00ff */
[----:B------:R-:W-:Y:S01]  /*0fa0*/  PRMT R9, RZ, 0x7610, R9 ;  /* 0x00007610ff097816 */ /* 0x000fe20000000009 */
[----:B------:R-:W-:Y:S01]  /*0fb0*/  IMAD.MOV.U32 R2, RZ, RZ, -0x1 ;  /* 0xffffffffff027424 */ /* 0x000fe200078e00ff */
[----:B------:R-:W-:Y:S01]  /*0fc0*/  ISETP.GE.U32.AND.EX P0, PT, R19, UR9, PT, P0 ;  /* 0x0000000913007c0c */ /* 0x000fe2000bf06100 */
[----:B------:R-:W-:-:S12]  /*0fd0*/  IMAD.MOV.U32 R33, RZ, RZ, -0x1 ;  /* 0xffffffffff217424 */ /* 0x000fd800078e00ff */
[----:B------:R-:W-:Y:S05]  /*0fe0*/  @P0 BRA `(.L_x_13) ;  /* 0x00000004002c0947 */ /* 0x000fea0003800000 */
[----:B------:R-:W0:Y:S01]  /*0ff0*/  LDC.64 R26, c[0x0][0x628] ;  /* 0x00018a00ff1a7b82 */ /* 0x000e220000000a00 */
[----:B------:R-:W-:Y:S02]  /*1000*/  IMAD.MOV.U32 R10, RZ, RZ, R22 ;  /* 0x000000ffff0a7224 */ /* 0x000fe400078e0016 */
[----:B------:R-:W-:-:S05]  /*1010*/  IMAD.MOV.U32 R11, RZ, RZ, R19 ;  /* 0x000000ffff0b7224 */ /* 0x000fca00078e0013 */
[----:B------:R-:W1:Y:S08]  /*1020*/  LDC R2, c[0x0][0x630] ;  /* 0x00018c00ff027b82 */ /* 0x000e700000000800 */
[----:B------:R-:W2:Y:S01]  /*1030*/  LDC.64 R28, c[0x0][0x620] ;  /* 0x00018800ff1c7b82 */ /* 0x000ea20000000a00 */
[----:B0-----:R-:W-:-:S04]  /*1040*/  ISETP.NE.U32.AND P0, PT, R26, RZ, PT ;  /* 0x000000ff1a00720c */ /* 0x001fc80003f05070 */
[----:B------:R-:W-:-:S13]  /*1050*/  ISETP.NE.AND.EX P0, PT, R27, RZ, PT, P0 ;  /* 0x000000ff1b00720c */ /* 0x000fda0003f05300 */
[----:B-12---:R-:W-:Y:S05]  /*1060*/  @!P0 BRA `(.L_x_14) ;  /* 0x0000000000288947 */ /* 0x006fea0003800000 */
[----:B------:R-:W0:Y:S02]  /*1070*/  LDC R9, c[0x0][0x634] ;  /* 0x00018d00ff097b82 */ /* 0x000e240000000800 */
[----:B0-----:R-:W-:-:S05]  /*1080*/  IADD3 R9, P0, R22, R9, RZ ;  /* 0x0000000916097210 */ /* 0x001fca0007f1e0ff */
[----:B------:R-:W-:-:S04]  /*1090*/  IMAD.X R25, RZ, RZ, R19, P0 ;  /* 0x000000ffff197224 */ /* 0x000fc800000e0613 */
[----:B------:R-:W-:-:S04]  /*10a0*/  IMAD.WIDE.U32 R10, R25, R26, RZ ;  /* 0x0000001a190a7225 */ /* 0x000fc800078e00ff */
[----:B------:R-:W-:-:S04]  /*10b0*/  IMAD.WIDE.U32 R12, P0, R9, R27, R10 ;  /* 0x0000001b090c7225 */ /* 0x000fc8000780000a */
[----:B------:R-:W-:-:S04]  /*10c0*/  IMAD.WIDE.U32 R10, R9, R26, RZ ;  /* 0x0000001a090a7225 */ /* 0x000fc800078e00ff */
[----:B------:R-:W-:Y:S01]  /*10d0*/  IMAD.X R15, RZ, RZ, RZ, P0 ;  /* 0x000000ffff0f7224 */ /* 0x000fe200000e06ff */
[----:B------:R-:W-:Y:S01]  /*10e0*/  IADD3 RZ, P0, R11, R12, RZ ;  /* 0x0000000c0bff7210 */ /* 0x000fe20007f1e0ff */
[----:B------:R-:W-:-:S04]  /*10f0*/  IMAD.MOV.U32 R14, RZ, RZ, R13 ;  /* 0x000000ffff0e7224 */ /* 0x000fc800078e000d */
[----:B------:R-:W-:-:S08]  /*1100*/  IMAD.WIDE.U32.X R10, R25, R27, R14, P0 ;  /* 0x0000001b190a7225 */ /* 0x000fd000000e040e */
.L_x_14:
[----:B------:R-:W0:Y:S01]  /*1110*/  LDC.64 R30, c[0x0][0x640] ;  /* 0x00019000ff1e7b82 */ /* 0x000e220000000a00 */
[-CC-:B------:R-:W-:Y:S01]  /*1120*/  SHF.R.U64 R39, R10, R2.reuse, R11.reuse ;  /* 0x000000020a277219 */ /* 0x180fe2000000120b */
[----:B------:R-:W-:Y:S01]  /*1130*/  IMAD.MOV.U32 R10, RZ, RZ, R22 ;  /* 0x000000ffff0a7224 */ /* 0x000fe200078e0016 */
[----:B------:R-:W-:Y:S01]  /*1140*/  SHF.R.U32.HI R2, RZ, R2, R11 ;  /* 0x00000002ff027219 */ /* 0x000fe2000001160b */
[----:B------:R-:W-:Y:S01]  /*1150*/  IMAD.MOV.U32 R33, RZ, RZ, 0x1 ;  /* 0x00000001ff217424 */ /* 0x000fe200078e00ff */
[----:B------:R-:W-:-:S03]  /*1160*/  IADD3 R9, P0, RZ, -R39, RZ ;  /* 0x80000027ff097210 */ /* 0x000fc60007f1e0ff */
[----:B------:R-:W1:Y:S02]  /*1170*/  LDC R12, c[0x0][0x618] ;  /* 0x00018600ff0c7b82 */ /* 0x000e640000000800 */
[----:B------:R-:W-:-:S04]  /*1180*/  IMAD.X R11, RZ, RZ, ~R2, P0 ;  /* 0x000000ffff0b7224 */ /* 0x000fc800000e0e02 */
[-C--:B------:R-:W-:Y:S02]  /*1190*/  IMAD R2, R11, R28.reuse, RZ ;  /* 0x0000001c0b027224 */ /* 0x080fe400078e02ff */
[----:B------:R-:W2:Y:S01]  /*11a0*/  LDC R13, c[0x0][0x608] ;  /* 0x00018200ff0d7b82 */ /* 0x000ea20000000800 */
[----:B------:R-:W-:Y:S02]  /*11b0*/  IMAD.MOV.U32 R11, RZ, RZ, R19 ;  /* 0x000000ffff0b7224 */ /* 0x000fe400078e0013 */
[----:B------:R-:W-:-:S05]  /*11c0*/  IMAD.WIDE.U32 R10, R9, R28, R10 ;  /* 0x0000001c090a7225 */ /* 0x000fca00078e000a */
[----:B------:R-:W3:Y:S01]  /*11d0*/  LDC R26, c[0x0][0x658] ;  /* 0x00019600ff1a7b82 */ /* 0x000ee20000000800 */
[----:B------:R-:W-:Y:S01]  /*11e0*/  IMAD R9, R9, R29, R2 ;  /* 0x0000001d09097224 */ /* 0x000fe200078e0202 */
[----:B0-----:R-:W-:-:S03]  /*11f0*/  ISETP.NE.U32.AND P0, PT, R30, RZ, PT ;  /* 0x000000ff1e00720c */ /* 0x001fc60003f05070 */
[----:B------:R-:W-:Y:S01]  /*1200*/  IMAD.IADD R9, R11, 0x1, R9 ;  /* 0x000000010b097824 */ /* 0x000fe200078e0209 */
[----:B------:R-:W-:Y:S01]  /*1210*/  ISETP.NE.AND.EX P0, PT, R31, RZ, PT, P0 ;  /* 0x000000ff1f00720c */ /* 0x000fe20003f05300 */
[----:B------:R-:W-:Y:S01]  /*1220*/  IMAD.MOV.U32 R11, RZ, RZ, -0x1 ;  /* 0xffffffffff0b7424 */ /* 0x000fe200078e00ff */
[----:B------:R-:W0:Y:S02]  /*1230*/  LDC R29, c[0x0][0x600] ;  /* 0x00018000ff1d7b82 */ /* 0x000e240000000800 */
[-CC-:B-1----:R-:W-:Y:S02]  /*1240*/  SHF.R.U64 R27, R10, R12.reuse, R9.reuse ;  /* 0x0000000c0a1b7219 */ /* 0x182fe40000001209 */
[----:B------:R-:W-:-:S04]  /*1250*/  SHF.R.U32.HI R2, RZ, R12, R9 ;  /* 0x0000000cff027219 */ /* 0x000fc80000011609 */
[----:B------:R-:W1:Y:S01]  /*1260*/  LDC R28, c[0x0][0x648] ;  /* 0x00019200ff1c7b82 */ /* 0x000e620000000800 */
[-CC-:B--2---:R-:W-:Y:S02]  /*1270*/  SHF.R.U64 R40, R27, R13.reuse, R2.reuse ;  /* 0x0000000d1b287219 */ /* 0x184fe40000001202 */
[----:B------:R-:W-:-:S05]  /*1280*/  SHF.R.U32.HI R9, RZ, R13, R2 ;  /* 0x0000000dff097219 */ /* 0x000fca0000011602 */
[----:B------:R-:W2:Y:S01]  /*1290*/  LDC R32, c[0x0][0x638] ;  /* 0x00018e00ff207b82 */ /* 0x000ea20000000800 */
[-CC-:B---3--:R-:W-:Y:S02]  /*12a0*/  SHF.R.U64 R42, R40, R26.reuse, R9.reuse ;  /* 0x0000001a282a7219 */ /* 0x188fe40000001209 */
[-C--:B------:R-:W-:Y:S02]  /*12b0*/  SHF.L.U32 R2, R11, R26.reuse, RZ ;  /* 0x0000001a0b027219 */ /* 0x080fe400000006ff */
[----:B------:R-:W-:Y:S01]  /*12c0*/  SHF.R.U32.HI R11, RZ, R26, R9 ;  /* 0x0000001aff0b7219 */ /* 0x000fe20000011609 */
[----:B------:R-:W-:Y:S01]  /*12d0*/  IMAD.MOV.U32 R10, RZ, RZ, R42 ;  /* 0x000000ffff0a7224 */ /* 0x000fe200078e002a */
[----:B------:R-:W-:Y:S01]  /*12e0*/  LOP3.LUT R9, RZ, R2, RZ, 0x33, !PT ;  /* 0x00000002ff097212 */ /* 0x000fe200078e33ff */
[----:B------:R-:W3:Y:S01]  /*12f0*/  LDC R38, c[0x0][0x610] ;  /* 0x00018400ff267b82 */ /* 0x000ee20000000800 */
[----:B------:R-:W-:Y:S05]  /*1300*/  @!P0 BRA `(.L_x_15) ;  /* 0x0000000000288947 */ /* 0x000fea0003800000 */
[----:B------:R-:W4:Y:S02]  /*1310*/  LDC R15, c[0x0][0x64c] ;  /* 0x00019300ff0f7b82 */ /* 0x000f240000000800 */
[----:B----4-:R-:W-:-:S05]  /*1320*/  IADD3 R15, P0, R42, R15, RZ ;  /* 0x0000000f2a0f7210 */ /* 0x010fca0007f1e0ff */
        /* <DEDUP_REMOVED lines=8> */
.L_x_15:
[----:B-1----:R-:W-:Y:S01]  /*13b0*/  SHF.R.U64 R7, R10, R28, R11 ;  /* 0x0000001c0a077219 */ /* 0x002fe2000000120b */
[----:B0-----:R-:W-:Y:S01]  /*13c0*/  VIADD R10, R29, 0xffffffff ;  /* 0xffffffff1d0a7836 */ /* 0x001fe20000000000 */
[----:B------:R-:W-:Y:S01]  /*13d0*/  SHF.L.U32 R2, R33, R26, RZ ;  /* 0x0000001a21027219 */ /* 0x000fe200000006ff */
[----:B------:R-:W-:Y:S01]  /*13e0*/  @P1 IMAD R20, R21, R24, R6 ;  /* 0x0000001815141224 */ /* 0x000fe200078e0206 */
[----:B------:R-:W-:Y:S01]  /*13f0*/  LOP3.LUT R9, R40, R9, RZ, 0xc0, !PT ;  /* 0x0000000928097212 */ /* 0x000fe200078ec0ff */
[----:B------:R-:W-:Y:S02]  /*1400*/  IMAD.MOV R11, RZ, RZ, -R7 ;  /* 0x000000ffff0b7224 */ /* 0x000fe400078e0a07 */
[----:B------:R-:W-:Y:S02]  /*1410*/  IMAD.MOV.U32 R33, RZ, RZ, R39 ;  /* 0x000000ffff217224 */ /* 0x000fe400078e0027 */
[----:B------:R-:W-:Y:S01]  /*1420*/  IMAD R9, R2, R7, R9 ;  /* 0x0000000702097224 */ /* 0x000fe200078e0209 */
[----:B------:R-:W-:Y:S01]  /*1430*/  LOP3.LUT R7, R27, R10, RZ, 0xc0, !PT ;  /* 0x0000000a1b077212 */ /* 0x000fe200078ec0ff */
[----:B--2---:R-:W-:-:S02]  /*1440*/  IMAD R2, R11, R32, R42 ;  /* 0x000000200b027224 */ /* 0x004fc400078e022a */
[----:B---3--:R-:W-:Y:S02]  /*1450*/  IMAD R32, R9, R38, R20 ;  /* 0x0000002609207224 */ /* 0x008fe400078e0214 */
[----:B------:R-:W-:Y:S02]  /*1460*/  IMAD R7, R2, R29, R7 ;  /* 0x0000001d02077224 */ /* 0x000fe400078e0207 */
[----:B------:R-:W-:-:S03]  /*1470*/  IMAD.MOV.U32 R9, RZ, RZ, 0x1 ;  /* 0x00000001ff097424 */ /* 0x000fc600078e00ff */
[----:B------:R-:W-:Y:S02]  /*1480*/  SEL R2, R7, R32, !P1 ;  /* 0x0000002007027207 */ /* 0x000fe40004800000 */
[----:B------:R-:W-:-:S07]  /*1490*/  SEL R32, R32, R7, !P1 ;  /* 0x0000000720207207 */ /* 0x000fce0004800000 */
.L_x_13:
[----:B------:R-:W-:Y:S05]  /*14a0*/  @!P2 BRA `(.L_x_16) ;  /* 0x00000000000ca947 */ /* 0x000fea0003800000 */
[----:B------:R-:W-:Y:S01]  /*14b0*/  UCGABAR_WAIT ;  /* 0x0000000000007dc7 */ /* 0x000fe20008000000 */
[----:B------:R-:W-:Y:S01]  /*14c0*/  CCTL.IVALL ;  /* 0x00000000ff00798f */ /* 0x000fe20002000000 */
[----:B------:R-:W-:Y:S05]  /*14d0*/  BRA `(.L_x_17) ;  /* 0x0000000000047947 */ /* 0x000fea0003800000 */
.L_x_16:
[----:B------:R-:W-:Y:S06]  /*14e0*/  BAR.SYNC.DEFER_BLOCKING 0x0 ;  /* 0x0000000000007b1d */ /* 0x000fec0000010000 */
.L_x_17:
[----:B------:R-:W-:Y:S05]  /*14f0*/  @!P4 BRA `(.L_x_18) ;  /* 0x000000240040c947 */ /* 0x000fea0003800000 */
[----:B------:R-:W-:-:S13]  /*1500*/  ISETP.GT.U32.AND P0, PT, R41, 0x1, PT ;  /* 0x000000012900780c */ /* 0x000fda0003f04070 */
[----:B------:R-:W-:Y:S05]  /*1510*/  @P0 EXIT ;  /* 0x000000000000094d */ /* 0x000fea0003800000 */
.L_x_19:
[----:B------:R-:W-:-:S08]  /*1520*/  NOP ;  /* 0x0000000000007918 */ /* 0x000fd00000000000 */
[----:B------:R-:W0:Y:S02]  /*1530*/  USETMAXREG.TRY_ALLOC.CTAPOOL UP0, 0xe8 ;  /* 0x000000e8000079c8 */ /* 0x000e240008000600 */
[----:B0-----:R-:W-:-:S13]  /*1540*/  PLOP3.LUT P0, PT, PT, PT, UP0, 0x80, 0x0 ;  /* 0x000000000000781c */ /* 0x001fda0003f0f008 */
[----:B------:R-:W-:Y:S05]  /*1550*/  @!P0 BRA `(.L_x_19) ;  /* 0xfffffffc00f08947 */ /* 0x000fea000383ffff */
[----:B------:R-:W-:-:S13]  /*1560*/  LOP3.LUT P0, RZ, R9, 0xff, RZ, 0xc0, !PT ;  /* 0x000000ff09ff7812 */ /* 0x000fda000780c0ff */
[----:B------:R-:W-:Y:S05]  /*1570*/  @!P0 EXIT ;  /* 0x000000000000894d */ /* 0x000fea0003800000 */
[----:B------:R-:W0:Y:S01]  /*1580*/  S2UR UR4, SR_CgaCtaId ;  /* 0x00000000000479c3 */ /* 0x000e220000008800 */
[CC--:B------:R-:W-:Y:S01]  /*1590*/  LEA.HI R4, R8.reuse, R3.reuse, RZ, 0x2 ;  /* 0x0000000308047211 */ /* 0x0c0fe200078f10ff */
[----:B------:R-:W-:Y:S01]  /*15a0*/  UMOV UR41, 0x400 ;  /* 0x0000040000297882 */ /* 0x000fe20000000000 */
[----:B------:R-:W-:Y:S01]  /*15b0*/  LEA.HI R8, R8, R3, RZ, 0x5 ;  /* 0x0000000308087211 */ /* 0x000fe200078f28ff */
[----:B------:R-:W-:Y:S01]  /*15c0*/  UISETP.LT.AND UP0, UPT, UR40, 0x1, UPT ;  /* 0x000000012800788c */ /* 0x000fe2000bf01270 */
[--C-:B------:R-:W-:Y:S01]  /*15d0*/  SHF.R.S32.HI R38, RZ, 0x2, R4.reuse ;  /* 0x00000002ff267819 */ /* 0x100fe20000011404 */
[----:B------:R-:W-:Y:S01]  /*15e0*/  UIADD3 UR5, UR43, -0x1, URZ ;  /* 0xffffffff2b057890 */ /* 0x000fe2000fffe03f */
[----:B------:R-:W-:Y:S01]  /*15f0*/  SHF.R.S32.HI R5, RZ, 0x1f, R4 ;  /* 0x0000001fff057819 */ /* 0x000fe20000011404 */
[----:B------:R-:W1:Y:S01]  /*1600*/  LDC R44, c[0x0][0x658] ;  /* 0x00019600ff2c7b82 */ /* 0x000e620000000800 */
[----:B------:R-:W-:Y:S01]  /*1610*/  LOP3.LUT R4, R4, 0xfffffffc, RZ, 0xc0, !PT ;  /* 0xfffffffc04047812 */ /* 0x000fe200078ec0ff */
[----:B------:R-:W-:Y:S01]  /*1620*/  USEL UR42, UR40, 0x1, UP0 ;  /* 0x00000001282a7887 */ /* 0x000fe20008000000 */
[----:B------:R-:W-:Y:S01]  /*1630*/  LEA.HI R5, R5, R38, RZ, 0x3 ;  /* 0x0000002605057211 */ /* 0x000fe200078f18ff */
[----:B------:R-:W-:Y:S01]  /*1640*/  UISETP.NE.AND UP0, UPT, UR5, URZ, UPT ;  /* 0x0000003f0500728c */ /* 0x000fe2000bf05270 */
[----:B------:R-:W-:Y:S01]  /*1650*/  SHF.L.U64.HI R46, R16, 0x1, R0 ;  /* 0x00000001102e7819 */ /* 0x000fe20000010200 */
[----:B------:R-:W-:Y:S01]  /*1660*/  IMAD.IADD R4, R3, 0x1, -R4 ;  /* 0x0000000103047824 */ /* 0x000fe200078e0a04 */
[----:B------:R-:W-:Y:S01]  /*1670*/  LOP3.LUT R5, R5, 0xfffffff8, RZ, 0xc0, !PT ;  /* 0xfffffff805057812 */ /* 0x000fe200078ec0ff */
[----:B------:R-:W2:Y:S01]  /*1680*/  LDC.64 R42, c[0x0][0x5c8] ;  /* 0x00017200ff2a7b82 */ /* 0x000ea20000000a00 */
[----:B------:R-:W-:Y:S01]  /*1690*/  IMAD.MOV.U32 R3, RZ, RZ, -0x1 ;  /* 0xffffffffff037424 */ /* 0x000fe200078e00ff */
[----:B------:R-:W-:Y:S01]  /*16a0*/  USEL UR7, URZ, 0x1, UP0 ;  /* 0x000000013f077887 */ /* 0x000fe20008000000 */
[----:B------:R-:W-:Y:S01]  /*16b0*/  IMAD.SHL.U32 R40, R4, 0x2, RZ ;  /* 0x0000000204287824 */ /* 0x000fe200078e00ff */
[----:B------:R-:W-:Y:S01]  /*16c0*/  ULDC UR8, c[0x0][0x284] ;  /* 0x0000a10000087ab9 */ /* 0x000fe20000000800 */
[----:B------:R-:W-:Y:S01]  /*16d0*/  IMAD.IADD R38, R38, 0x1, -R5 ;  /* 0x0000000126267824 */ /* 0x000fe200078e0a05 */
[----:B------:R-:W-:Y:S01]  /*16e0*/  SHF.R.S32.HI R5, RZ, 0x5, R8 ;  /* 0x00000005ff057819 */ /* 0x000fe20000011408 */
[----:B------:R-:W-:Y:S01]  /*16f0*/  USHF.L.U32 UR47, UR40, 0x1, URZ ;  /* 0x00000001282f7899 */ /* 0x000fe2000800063f */
[----:B------:R-:W3:Y:S01]  /*1700*/  LDC R45, c[0x0][0x288] ;  /* 0x0000a200ff2d7b82 */ /* 0x000ee20000000800 */
[----:B0-----:R-:W-:Y:S01]  /*1710*/  ULEA UR41, UR4, UR41, 0x18 ;  /* 0x0000002904297291 */ /* 0x001fe2000f8ec03f */
[--C-:B------:R-:W-:Y:S01]  /*1720*/  SHF.R.S32.HI R39, RZ, 0x1f, R38.reuse ;  /* 0x0000001fff277819 */ /* 0x100fe20000011426 */
[----:B------:R-:W-:Y:S01]  /*1730*/  USHF.L.U32 UR4, UR5, 0x3, URZ ;  /* 0x0000000305047899 */ /* 0x000fe2000800063f */
[C-C-:B------:R-:W-:Y:S01]  /*1740*/  IMAD R48, R5.reuse, -0x10, -R38.reuse ;  /* 0xfffffff005307824 */ /* 0x140fe200078e0a26 */
[----:B------:R-:W-:Y:S01]  /*1750*/  UIADD3 UR5, UR41, 0x2c180, URZ ;  /* 0x0002c18029057890 */ /* 0x000fe2000fffe03f */
[----:B------:R-:W-:Y:S01]  /*1760*/  LOP3.LUT R49, R18, 0x1, RZ, 0xfc, !PT ;  /* 0x0000000112317812 */ /* 0x000fe200078efcff */
[----:B------:R-:W-:Y:S01]  /*1770*/  UIADD3 UR6, UR41, 0x180, URZ ;  /* 0x0000018029067890 */ /* 0x000fe2000fffe03f */
[----:B------:R-:W-:Y:S01]  /*1780*/  IMAD.WIDE R38, R5, 0x10, R38 ;  /* 0x0000001005267825 */ /* 0x000fe200078e0226 */
[----:B------:R-:W-:Y:S01]  /*1790*/  USHF.R.U32.HI UR5, URZ, 0x4, UR5 ;  /* 0x000000043f057899 */ /* 0x000fe20008011605 */
[-C--:B-1----:R-:W-:Y:S01]  /*17a0*/  SHF.L.U32 R3, R3, R44.reuse, RZ ;  /* 0x0000002c03037219 */ /* 0x082fe200000006ff */
[----:B------:R-:W-:Y:S01]  /*17b0*/  USHF.R.U32.HI UR6, URZ, 0x4, UR6 ;  /* 0x000000043f067899 */ /* 0x000fe20008011606 */
[----:B------:R-:W-:Y:S01]  /*17c0*/  IMAD.MOV.U32 R5, RZ, RZ, 0x1 ;  /* 0x00000001ff057424 */ /* 0x000fe200078e00ff */
[----:B------:R-:W-:Y:S01]  /*17d0*/  UIADD3 UR48, UR41, 0xc0, URZ ;  /* 0x000000c029307890 */ /* 0x000fe2000fffe03f */
[----:B------:R-:W-:Y:S01]  /*17e0*/  LOP3.LUT R47, RZ, R3, RZ, 0x33, !PT ;  /* 0x00000003ff2f7212 */ /* 0x000fe200078e33ff */
[----:B------:R-:W-:Y:S01]  /*17f0*/  ULOP3.LUT UR4, UR4, 0x8, URZ, 0xc0, !UPT ;  /* 0x0000000804047892 */ /* 0x000fe2000f8ec03f */
[C---:B--2---:R-:W-:Y:S01]  /*1800*/  SHF.L.U64.HI R43, R42.reuse, 0x3, R43 ;  /* 0x000000032a2b7819 */ /* 0x044fe2000001022b */
[----:B------:R-:W-:Y:S01]  /*1810*/  ULOP3.LUT UR5, UR5, 0x3fff, URZ, 0xc0, !UPT ;  /* 0x00003fff05057892 */ /* 0x000fe2000f8ec03f */
[----:B------:R-:W-:Y:S01]  /*1820*/  SHF.L.U32 R44, R5, R44, RZ ;  /* 0x0000002c052c7219 */ /* 0x000fe200000006ff */
[----:B------:R-:W-:Y:S01]  /*1830*/  ULOP3.LUT UR6, UR6, 0x3fff, URZ, 0xc0, !UPT ;  /* 0x00003fff06067892 */ /* 0x000fe2000f8ec03f */
[----:B------:R-:W-:Y:S01]  /*1840*/  IMAD.SHL.U32 R42, R42, 0x8, RZ ;  /* 0x000000082a2a7824 */ /* 0x000fe200078e00ff */
[----:B------:R-:W-:Y:S01]  /*1850*/  SHF.R.S32.HI R41, RZ, 0x1f, R40 ;  /* 0x0000001fff297819 */ /* 0x000fe20000011428 */
[----:B------:R-:W-:Y:S01]  /*1860*/  IMAD.U32 R50, RZ, RZ, UR7 ;  /* 0x00000007ff327e24 */ /* 0x000fe2000f8e00ff */
[----:B------:R-:W-:Y:S01]  /*1870*/  UIADD3 UR42, -UR42, UR40, URZ ;  /* 0x000000282a2a7290 */ /* 0x000fe2000fffe13f */
[----:B---3--:R-:W-:Y:S01]  /*1880*/  IMAD R45, R4, -0x2, R45 ;  /* 0xfffffffe042d7824 */ /* 0x008fe200078e022d */
[----:B------:R-:W-:Y:S01]  /*1890*/  ULEA UR43, UR43, UR48, 0x3 ;  /* 0x000000302b2b7291 */ /* 0x000fe2000f8e183f */
[----:B------:R-:W-:Y:S01]  /*18a0*/  VIADD R48, R48, UR8 ;  /* 0x0000000830307c36 */ /* 0x000fe20008000000 */
[----:B------:R-:W-:-:S02]  /*18b0*/  ULOP3.LUT UR49, UR4, 0x8, URZ, 0x3c, !UPT ;  /* 0x0000000804317892 */ /* 0x000fc4000f8e3c3f */
[----:B------:R-:W-:Y:S02]  /*18c0*/  ULOP3.LUT UR44, UR4, 0x18, URZ, 0x3c, !UPT ;  /* 0x00000018042c7892 */ /* 0x000fe4000f8e3c3f */
[----:B------:R-:W-:Y:S02]  /*18d0*/  ULOP3.LUT UR45, UR5, 0x10000, URZ, 0xfc, !UPT ;  /* 0x00010000052d7892 */ /* 0x000fe4000f8efc3f */
[----:B------:R-:W-:-:S12]  /*18e0*/  ULOP3.LUT UR46, UR6, 0x10000, URZ, 0xfc, !UPT ;  /* 0x00010000062e7892 */ /* 0x000fd8000f8efc3f */
.L_x_55:
[----:B------:R-:W-:-:S04]  /*18f0*/  SHF.L.U32 R0, R50, 0x1f, RZ ;  /* 0x0000001f32007819 */ /* 0x000fc800000006ff */
[----:B------:R-:W0:Y:S02]  /*1900*/  SYNCS.PHASECHK.TRANS64.TRYWAIT P0, [UR43+-0x8], R0 ;  /* 0xfffff800ff0075a7 */ /* 0x000e24000800016b */
[----:B012345:R-:W-:Y:S05]  /*1910*/  @!P0 BRA `(.L_x_20) ;  /* 0x0000003400708947 */ /* 0x03ffea0003800000 */
.L_x_84:
[----:B------:R-:W-:Y:S02]  /*1920*/  ULDC UR4, c[0x0][0x28c] ;  /* 0x0000a30000047ab9 */ /* 0x000fe40000000800 */
[----:B------:R-:W-:-:S13]  /*1930*/  ISETP.LT.AND P0, PT, RZ, UR4, PT ;  /* 0x00000004ff007c0c */ /* 0x000fda000bf01270 */
[----:B------:R-:W-:Y:S05]  /*1940*/  @P0 BRA `(.L_x_21) ;  /* 0x0000000000400947 */ /* 0x000fea0003800000 */
[----:B0-----:R-:W-:Y:S01]  /*1950*/  MOV R0, 0x0 ;  /* 0x0000000000007802 */ /* 0x001fe20000000f00 */
[----:B------:R-:W-:Y:S01]  /*1960*/  ULDC.64 UR4, c[0x4][0x68] ;  /* 0x01001a0000047ab9 */ /* 0x000fe20000000a00 */
[----:B------:R-:W-:Y:S01]  /*1970*/  ULDC.64 UR6, c[0x4][0x8] ;  /* 0x0100020000067ab9 */ /* 0x000fe20000000a00 */
[----:B------:R-:W-:Y:S01]  /*1980*/  IMAD.U32 R4, RZ, RZ, UR4 ;  /* 0x00000004ff047e24 */ /* 0x000fe2000f8e00ff */
[----:B------:R0:W1:Y:S01]  /*1990*/  LDC.64 R14, c[0x4][R0] ;  /* 0x01000000000e7b82 */ /* 0x0000620000000a00 */
[----:B------:R-:W-:Y:S01]  /*19a0*/  IMAD.U32 R5, RZ, RZ, UR5 ;  /* 0x00000005ff057e24 */ /* 0x000fe2000f8e00ff */
[----:B------:R-:W-:Y:S01]  /*19b0*/  ULDC.64 UR4, c[0x4][0x70] ;  /* 0x01001c0000047ab9 */ /* 0x000fe20000000a00 */
[----:B------:R-:W-:Y:S02]  /*19c0*/  IMAD.U32 R10, RZ, RZ, UR6 ;  /* 0x00000006ff0a7e24 */ /* 0x000fe4000f8e00ff */
[----:B------:R-:W-:Y:S02]  /*19d0*/  IMAD.U32 R6, RZ, RZ, UR4 ;  /* 0x00000004ff067e24 */ /* 0x000fe4000f8e00ff */
[----:B------:R-:W-:-:S02]  /*19e0*/  IMAD.U32 R7, RZ, RZ, UR5 ;  /* 0x00000005ff077e24 */ /* 0x000fc4000f8e00ff */
[----:B------:R-:W-:Y:S02]  /*19f0*/  IMAD.U32 R11, RZ, RZ, UR7 ;  /* 0x00000007ff0b7e24 */ /* 0x000fe4000f8e00ff */
[----:B------:R-:W-:Y:S02]  /*1a00*/  IMAD.MOV.U32 R8, RZ, RZ, 0x1e1 ;  /* 0x000001e1ff087424 */ /* 0x000fe400078e00ff */
[----:B------:R-:W-:Y:S02]  /*1a10*/  IMAD.MOV.U32 R12, RZ, RZ, 0x1 ;  /* 0x00000001ff0c7424 */ /* 0x000fe400078e00ff */
[----:B0-----:R-:W-:-:S07]  /*1a20*/  IMAD.MOV.U32 R13, RZ, RZ, RZ ;  /* 0x000000ffff0d7224 */ /* 0x001fce00078e00ff */
[----:B------:R-:W-:-:S07]  /*1a30*/  LEPC R20, `(.L_x_21) ;  /* 0x000000001014794e */ /* 0x000fce0000000000 */
[----:B-1---5:R-:W-:Y:S05]  /*1a40*/  CALL.ABS.NOINC R14 ;  /* 0x000000000e007343 */ /* 0x022fea0003c00000 */
.L_x_21:
[----:B------:R-:W-:-:S13]  /*1a50*/  ISETP.NE.AND P0, PT, R49, 0x3, PT ;  /* 0x000000033100780c */ /* 0x000fda0003f05270 */
[----:B------:R-:W-:Y:S05]  /*1a60*/  @!P0 BRA `(.L_x_22) ;  /* 0x0000000000048947 */ /* 0x000fea0003800000 */
[----:B------:R-:W-:Y:S01]  /*1a70*/  BPT.TRAP 0x1 ;  /* 0x000000040000795c */ /* 0x000fe20000300000 */
.L_x_22:
[----:B0-----:R-:W-:Y:S02]  /*1a80*/  IMAD.U32 R3, RZ, RZ, UR38 ;  /* 0x00000026ff037e24 */ /* 0x001fe4000f8e00ff */
[----:B------:R-:W-:-:S03]  /*1a90*/  IMAD.U32 R0, RZ, RZ, UR39 ;  /* 0x00000027ff007e24 */ /* 0x000fc6000f8e00ff */
[----:B------:R-:W-:Y:S02]  /*1aa0*/  LEA R3, R3, UR41, 0x3 ;  /* 0x0000002903037c11 */ /* 0x000fe4000f8e18ff */
[----:B------:R-:W-:-:S04]  /*1ab0*/  SHF.L.U32 R0, R0, 0x1f, RZ ;  /* 0x0000001f00007819 */ /* 0x000fc800000006ff */
[----:B------:R0:W1:Y:S01]  /*1ac0*/  SYNCS.PHASECHK.TRANS64.TRYWAIT P1, [R3+URZ], R0 ;  /* 0x00000000030075a7 */ /* 0x000062000802017f */
[----:B------:R-:W-:Y:S05]  /*1ad0*/  @!P0 BRA `(.L_x_23) ;  /* 0x0000000000048947 */ /* 0x000fea0003800000 */
[----:B------:R-:W-:Y:S01]  /*1ae0*/  BPT.TRAP 0x1 ;  /* 0x000000040000795c */ /* 0x000fe20000300000 */
.L_x_23:
[----:B-1----:R-:W-:Y:S05]  /*1af0*/  @P1 BRA `(.L_x_24) ;  /* 0x0000000000081947 */ /* 0x002fea0003800000 */
[----:B------:R-:W1:Y:S02]  /*1b00*/  SYNCS.PHASECHK.TRANS64.TRYWAIT P1, [R3+URZ], R0 ;  /* 0x00000000030075a7 */ /* 0x000e64000802017f */
[----:B-1----:R-:W-:Y:S05]  /*1b10*/  @!P1 BRA `(.L_x_25) ;  /* 0x0000003400089947 */ /* 0x002fea0003800000 */
.L_x_24:
[----:B------:R-:W-:Y:S05]  /*1b20*/  WARPSYNC.ALL ;  /* 0x0000000000007948 */ /* 0x000fea0003800000 */
[----:B------:R-:W-:Y:S01]  /*1b30*/  ULEA UR8, UR38, UR46, 0xa ;  /* 0x0000002e26087291 */ /* 0x000fe2000f8e503f */
[----:B------:R-:W-:Y:S01]  /*1b40*/  WARPGROUP.ARRIVE ;  /* 0x00000000000079c5 */ /* 0x000fe20000000000 */
[----:B------:R-:W-:Y:S01]  /*1b50*/  ULEA UR9, UR38, UR45, 0x8 ;  /* 0x0000002d26097291 */ /* 0x000fe2000f8e403f */
[----:B01----:R-:W-:Y:S01]  /*1b60*/  IMAD.U32 R0, RZ, RZ, UR42 ;  /* 0x0000002aff007e24 */ /* 0x003fe2000f8e00ff */
[----:B------:R-:W-:Y:S01]  /*1b70*/  UMOV UR5, 0x40000040 ;  /* 0x4000004000057882 */ /* 0x000fe20000000000 */
[----:B------:R-:W-:-:S02]  /*1b80*/  UMOV UR7, 0x40000040 ;  /* 0x4000004000077882 */ /* 0x000fc40000000000 */
[----:B------:R-:W-:Y:S01]  /*1b90*/  UMOV UR4, UR8 ;  /* 0x0000000800047c82 */ /* 0x000fe20008000000 */
[----:B------:R-:W-:Y:S01]  /*1ba0*/  ISETP.GE.AND P1, PT, R0, 0x1, PT ;  /* 0x000000010000780c */ /* 0x000fe20003f26270 */
[----:B------:R-:W-:Y:S02]  /*1bb0*/  UMOV UR6, UR9 ;  /* 0x0000000900067c82 */ /* 0x000fe40008000000 */
[----:B------:R-:W-:Y:S01]  /*1bc0*/  HGMMA.64x16x16.F32.BF16 R24, gdesc[UR4], RZ, !UPT, gsb0 ;  /* 0x00200000041879f0 */ /* 0x000fe2000c0018ff */
[----:B------:R-:W-:Y:S02]  /*1bd0*/  UIADD3 UR4, UR8, 0x2, URZ ;  /* 0x0000000208047890 */ /* 0x000fe4000fffe03f */
[----:B------:R-:W-:Y:S01]  /*1be0*/  UIADD3 UR6, UR9, 0x2, URZ ;  /* 0x0000000209067890 */ /* 0x000fe2000fffe03f */
[----:B------:R-:W-:Y:S01]  /*1bf0*/  UMOV UR5, 0x40000040 ;  /* 0x4000004000057882 */ /* 0x000fe20000000000 */
[----:B------:R-:W-:Y:S01]  /*1c00*/  UMOV UR7, 0x40000040 ;  /* 0x4000004000077882 */ /* 0x000fe20000000000 */
[----:B------:R-:W-:-:S02]  /*1c10*/  WARPGROUP.DEPBAR.LE gsb0, 0x0 ;  /* 0x00008000000079c5 */ /* 0x000fc40000010000 */
[----:B------:R-:W-:-:S06]  /*1c20*/  WARPGROUP.ARRIVE ;  /* 0x00000000000079c5 */ /* 0x000fcc0000000000 */
[----:B------:R-:W-:Y:S01]  /*1c30*/  HGMMA.64x16x16.F32.BF16 R24, gdesc[UR4], R24, gsb0 ;  /* 0x00200000041879f0 */ /* 0x000fe20008001818 */
[----:B------:R-:W-:Y:S02]  /*1c40*/  UIADD3 UR4, UR8, 0x4, URZ ;  /* 0x0000000408047890 */ /* 0x000fe4000fffe03f */
[----:B------:R-:W-:Y:S01]  /*1c50*/  UIADD3 UR6, UR9, 0x4, URZ ;  /* 0x0000000409067890 */ /* 0x000fe2000fffe03f */
[----:B------:R-:W-:Y:S01]  /*1c60*/  UMOV UR5, 0x40000040 ;  /* 0x4000004000057882 */ /* 0x000fe20000000000 */
[----:B------:R-:W-:Y:S01]  /*1c70*/  UMOV UR7, 0x40000040 ;  /* 0x4000004000077882 */ /* 0x000fe20000000000 */
[----:B------:R-:W-:Y:S02]  /*1c80*/  WARPGROUP.DEPBAR.LE gsb0, 0x0 ;  /* 0x00008000000079c5 */ /* 0x000fe40000010000 */
        /* <DEDUP_REMOVED lines=36> */
[----:B------:R-:W-:Y:S03]  /*1ed0*/  HGMMA.64x16x16.F32.BF16 R24, gdesc[UR4], R24, gsb0 ;  /* 0x00200000041879f0 */ /* 0x000fe60008001818 */
[----:B------:R-:W-:Y:S02]  /*1ee0*/  WARPGROUP.DEPBAR.LE gsb0, 0x0 ;  /* 0x00008000000079c5 */ /* 0x000fe40000010000 */
[----:B------:R-:W-:Y:S05]  /*1ef0*/  @!P1 BRA `(.L_x_26) ;  /* 0x0000000400849947 */ /* 0x000fea0003800000 */
[----:B------:R-:W-:Y:S01]  /*1f00*/  UIADD3 UR8, UR38, 0x1, URZ ;  /* 0x0000000126087890 */ /* 0x000fe2000fffe03f */
[----:B------:R-:W-:Y:S02]  /*1f10*/  IMAD.U32 R0, RZ, RZ, UR42 ;  /* 0x0000002aff007e24 */ /* 0x000fe4000f8e00ff */
[----:B------:R-:W-:Y:S01]  /*1f20*/  IMAD.U32 R3, RZ, RZ, UR38 ;  /* 0x00000026ff037e24 */ /* 0x000fe2000f8e00ff */
[----:B------:R-:W-:-:S04]  /*1f30*/  UISETP.NE.AND UP0, UPT, UR8, 0xb, UPT ;  /* 0x0000000b0800788c */ /* 0x000fc8000bf05270 */
[----:B------:R-:W-:Y:S02]  /*1f40*/  USEL UR4, URZ, 0x1, UP0 ;  /* 0x000000013f047887 */ /* 0x000fe40008000000 */
[----:B------:R-:W-:Y:S02]  /*1f50*/  USEL UR8, UR8, URZ, UP0 ;  /* 0x0000003f08087287 */ /* 0x000fe40008000000 */
[----:B------:R-:W-:-:S06]  /*1f60*/  ULOP3.LUT UR4, UR39, UR4, URZ, 0x3c, !UPT ;  /* 0x0000000427047292 */ /* 0x000fcc000f8e3c3f */
[----:B------:R-:W-:-:S07]  /*1f70*/  IMAD.U32 R6, RZ, RZ, UR4 ;  /* 0x00000004ff067e24 */ /* 0x000fce000f8e00ff */
.L_x_33:
[----:B------:R-:W-:Y:S05]  /*1f80*/  @!P0 BRA `(.L_x_27) ;  /* 0x0000000000048947 */ /* 0x000fea0003800000 */
[----:B------:R-:W-:Y:S01]  /*1f90*/  BPT.TRAP 0x1 ;  /* 0x000000040000795c */ /* 0x000fe20000300000 */
.L_x_27:
[----:B------:R-:W-:Y:S01]  /*1fa0*/  ULEA UR4, UR8, UR41, 0x3 ;  /* 0x0000002908047291 */ /* 0x000fe2000f8e183f */
[----:B------:R-:W-:-:S08]  /*1fb0*/  SHF.L.U32 R4, R6, 0x1f, RZ ;  /* 0x0000001f06047819 */ /* 0x000fd000000006ff */
[----:B------:R0:W1:Y:S01]  /*1fc0*/  SYNCS.PHASECHK.TRANS64.TRYWAIT P1, [UR4], R4 ;  /* 0x00000004ff0075a7 */ /* 0x0000620008020144 */
[----:B------:R-:W-:Y:S05]  /*1fd0*/  @!P0 BRA `(.L_x_28) ;  /* 0x0000000000048947 */ /* 0x000fea0003800000 */
[----:B------:R-:W-:Y:S01]  /*1fe0*/  BPT.TRAP 0x1 ;  /* 0x000000040000795c */ /* 0x000fe20000300000 */
.L_x_28:
[----:B-1----:R-:W-:Y:S05]  /*1ff0*/  @P1 BRA `(.L_x_29) ;  /* 0x0000000000081947 */ /* 0x002fea0003800000 */
[----:B------:R-:W1:Y:S02]  /*2000*/  SYNCS.PHASECHK.TRANS64.TRYWAIT P1, [UR4], R4 ;  /* 0x00000004ff0075a7 */ /* 0x000e640008020144 */
[----:B-1----:R-:W-:Y:S05]  /*2010*/  @!P1 BRA `(.L_x_30) ;  /* 0x0000002c00dc9947 */ /* 0x002fea0003800000 */
.L_x_29:
[----:B------:R-:W-:Y:S01]  /*2020*/  ULEA UR9, UR8, UR46, 0xa ;  /* 0x0000002e08097291 */ /* 0x000fe2000f8e503f */
[----:B------:R-:W-:Y:S01]  /*2030*/  WARPGROUP.ARRIVE ;  /* 0x00000000000079c5 */ /* 0x000fe20000000000 */
[----:B------:R-:W-:Y:S01]  /*2040*/  ULEA UR10, UR8, UR45, 0x8 ;  /* 0x0000002d080a7291 */ /* 0x000fe2000f8e403f */
[----:B------:R-:W-:Y:S01]  /*2050*/  UMOV UR5, 0x40000040 ;  /* 0x4000004000057882 */ /* 0x000fe20000000000 */
[----:B------:R-:W-:-:S03]  /*2060*/  UMOV UR7, 0x40000040 ;  /* 0x4000004000077882 */ /* 0x000fc60000000000 */
[----:B------:R-:W-:Y:S02]  /*2070*/  UMOV UR4, UR9 ;  /* 0x0000000900047c82 */ /* 0x000fe40008000000 */
[----:B------:R-:W-:Y:S02]  /*2080*/  UMOV UR6, UR10 ;  /* 0x0000000a00067c82 */ /* 0x000fe40008000000 */
[----:B------:R-:W-:Y:S01]  /*2090*/  HGMMA.64x16x16.F32.BF16 R24, gdesc[UR4], R24, gsb0 ;  /* 0x00200000041879f0 */ /* 0x000fe20008001818 */
        /* <DEDUP_REMOVED lines=51> */
[----:B------:R-:W-:Y:S01]  /*23d0*/  BPT.TRAP 0x1 ;  /* 0x000000040000795c */ /* 0x000fe20000300000 */
.L_x_31:
[----:B------:R-:W-:-:S13]  /*23e0*/  ISETP.NE.AND P1, PT, R34, RZ, PT ;  /* 0x000000ff2200720c */ /* 0x000fda0003f25270 */
[----:B01----:R-:W-:-:S05]  /*23f0*/  @P1 LEA R4, R3, UR41, 0x3 ;  /* 0x0000002903041c11 */ /* 0x003fca000f8e18ff */
[----:B------:R-:W-:-:S05]  /*2400*/  @P1 VIADD R4, R4, 0x58 ;  /* 0x0000005804041836 */ /* 0x000fca0000000000 */
[----:B------:R-:W-:-:S04]  /*2410*/  @P1 PRMT R4, R35, 0x654, R4 ;  /* 0x0000065423041816 */ /* 0x000fc80000000004 */
[----:B------:R0:W-:Y:S01]  /*2420*/  @P1 SYNCS.ARRIVE.TRANS64.RED.A1T0 RZ, [R4+URZ], RZ ;  /* 0x000000ff04ff19a7 */ /* 0x0001e2000810043f */
[----:B------:R-:W-:-:S13]  /*2430*/  ISETP.GT.U32.AND P1, PT, R18, 0x1, PT ;  /* 0x000000011200780c */ /* 0x000fda0003f24070 */
[----:B0-----:R-:W-:Y:S05]  /*2440*/  @P1 BRA `(.L_x_32) ;  /* 0x0000000000041947 */ /* 0x001fea0003800000 */
[----:B------:R-:W-:Y:S01]  /*2450*/  BPT.TRAP 0x1 ;  /* 0x000000040000795c */ /* 0x000fe20000300000 */
.L_x_32:
[----:B------:R-:W-:Y:S01]  /*2460*/  UIADD3 UR8, UR8, 0x1, URZ ;  /* 0x0000000108087890 */ /* 0x000fe2000fffe03f */
[C---:B------:R-:W-:Y:S01]  /*2470*/  ISETP.GT.AND P2, PT, R0.reuse, 0x1, PT ;  /* 0x000000010000780c */ /* 0x040fe20003f44270 */
[----:B------:R-:W-:Y:S02]  /*2480*/  VIADD R3, R3, 0x1 ;  /* 0x0000000103037836 */ /* 0x000fe40000000000 */
[----:B------:R-:W-:Y:S01]  /*2490*/  UISETP.NE.AND UP0, UPT, UR8, 0xb, UPT ;  /* 0x0000000b0800788c */ /* 0x000fe2000bf05270 */
[----:B------:R-:W-:Y:S02]  /*24a0*/  VIADD R0, R0, 0xffffffff ;  /* 0xffffffff00007836 */ /* 0x000fe40000000000 */
[C---:B------:R-:W-:Y:S01]  /*24b0*/  ISETP.NE.AND P1, PT, R3.reuse, 0xb, PT ;  /* 0x0000000b0300780c */ /* 0x040fe20003f25270 */
[----:B------:R-:W-:Y:S02]  /*24c0*/  USEL UR4, URZ, 0x1, UP0 ;  /* 0x000000013f047887 */ /* 0x000fe40008000000 */
[----:B------:R-:W-:Y:S01]  /*24d0*/  USEL UR8, UR8, URZ, UP0 ;  /* 0x0000003f08087287 */ /* 0x000fe20008000000 */
[----:B------:R-:W-:-:S03]  /*24e0*/  SEL R3, R3, RZ, P1 ;  /* 0x000000ff03037207 */ /* 0x000fc60000800000 */
[----:B------:R-:W-:Y:S01]  /*24f0*/  LOP3.LUT R6, R6, UR4, RZ, 0x3c, !PT ;  /* 0x0000000406067c12 */ /* 0x000fe2000f8e3cff */
[----:B------:R-:W-:Y:S07]  /*2500*/  @P2 BRA `(.L_x_33) ;  /* 0xfffffff8009c2947 */ /* 0x000fee000383ffff */
.L_x_26:
[----:B------:R-:W0:Y:S01]  /*2510*/  LDC R0, c[0x0][0x28c] ;  /* 0x0000a300ff007b82 */ /* 0x000e220000000800 */
[----:B------:R-:W-:-:S04]  /*2520*/  IMAD.U32 R3, RZ, RZ, UR49 ;  /* 0x00000031ff037e24 */ /* 0x000fc8000f8e00ff */
[----:B------:R1:W-:Y:S01]  /*2530*/  SYNCS.ARRIVE.TRANS64.A1T0 RZ, [R3+UR48], RZ ;  /* 0x000000ff03ff79a7 */ /* 0x0003e20008100030 */
[----:B0-----:R-:W-:-:S13]  /*2540*/  ISETP.GE.AND P1, PT, R0, 0x1, PT ;  /* 0x000000010000780c */ /* 0x001fda0003f26270 */
[----:B-1----:R-:W-:Y:S05]  /*2550*/  @!P1 BRA `(.L_x_34) ;  /* 0x0000000000449947 */ /* 0x002fea0003800000 */
[----:B------:R-:W-:Y:S05]  /*2560*/  @!P0 BRA `(.L_x_35) ;  /* 0x0000000000048947 */ /* 0x000fea0003800000 */
[----:B------:R-:W-:Y:S01]  /*2570*/  BPT.TRAP 0x1 ;  /* 0x000000040000795c */ /* 0x000fe20000300000 */
.L_x_35:
[----:B------:R-:W-:-:S13]  /*2580*/  ISETP.NE.AND P0, PT, R34, RZ, PT ;  /* 0x000000ff2200720c */ /* 0x000fda0003f05270 */
[----:B------:R-:W-:-:S05]  /*2590*/  VOTEU.ANY UP0, P0 ;  /* 0x00000000003f7886 */ /* 0x000fca0000000100 */
[----:B------:R-:W-:-:S06]  /*25a0*/  @UP0 UIADD3 UR4, UR38, UR42, URZ ;  /* 0x0000002a26040290 */ /* 0x000fcc000fffe03f */
[----:B------:R-:W-:Y:S02]  /*25b0*/  IMAD.U32 R4, RZ, RZ, UR4 ;  /* 0x00000004ff047e24 */ /* 0x000fe4000f8e00ff */
[----:B------:R-:W-:Y:S02]  /*25c0*/  IMAD.U32 R3, RZ, RZ, UR4 ;  /* 0x00000004ff037e24 */ /* 0x000fe4000f8e00ff */
[----:B------:R-:W-:-:S05]  /*25d0*/  @P0 IMAD.WIDE.U32 R4, R4, -0x45d1745d, RZ ;  /* 0xba2e8ba304040825 */ /* 0x000fca00078e00ff */
[----:B------:R-:W-:-:S05]  /*25e0*/  @P0 SHF.R.U32.HI R0, RZ, 0x3, R5 ;  /* 0x00000003ff000819 */ /* 0x000fca0000011605 */
[----:B------:R-:W-:-:S05]  /*25f0*/  @P0 IMAD R0, R0, -0xb, R3 ;  /* 0xfffffff500000824 */ /* 0x000fca00078e0203 */
[----:B------:R-:W-:-:S05]  /*2600*/  @P0 LEA R0, R0, UR41, 0x3 ;  /* 0x0000002900000c11 */ /* 0x000fca000f8e18ff */
[----:B------:R-:W-:-:S05]  /*2610*/  @P0 VIADD R0, R0, 0x58 ;  /* 0x0000005800000836 */ /* 0x000fca0000000000 */
[----:B------:R-:W-:-:S04]  /*2620*/  @P0 PRMT R0, R35, 0x654, R0 ;  /* 0x0000065423000816 */ /* 0x000fc80000000000 */
[----:B------:R0:W-:Y:S01]  /*2630*/  @P0 SYNCS.ARRIVE.TRANS64.RED.A1T0 RZ, [R0+URZ], RZ ;  /* 0x000000ff00ff09a7 */ /* 0x0001e2000810043f */
[----:B------:R-:W-:-:S13]  /*2640*/  ISETP.GT.U32.AND P0, PT, R18, 0x1, PT ;  /* 0x000000011200780c */ /* 0x000fda0003f04070 */
[----:B0-----:R-:W-:Y:S05]  /*2650*/  @P0 BRA `(.L_x_34) ;  /* 0x0000000000040947 */ /* 0x001fea0003800000 */
[----:B------:R-:W-:Y:S01]  /*2660*/  BPT.TRAP 0x1 ;  /* 0x000000040000795c */ /* 0x000fe20000300000 */
.L_x_34:
[----:B------:R-:W-:Y:S01]  /*2670*/  SHF.L.U32 R0, R50, 0x1f, RZ ;  /* 0x0000001f32007819 */ /* 0x000fe200000006ff */
[----:B------:R-:W-:Y:S01]  /*2680*/  UIADD3 UR38, UR38, UR47, URZ ;  /* 0x0000002f26267290 */ /* 0x000fe2000fffe03f */
[----:B------:R-:W-:Y:S01]  /*2690*/  SHF.R.S32.HI R51, RZ, 0x1f, R33 ;  /* 0x0000001fff337819 */ /* 0x000fe20000011421 */
[----:B------:R-:W-:Y:S01]  /*26a0*/  UISETP.GE.U32.AND UP1, UPT, UR47, 0xb, UPT ;  /* 0x0000000b2f00788c */ /* 0x000fe2000bf26070 */
[----:B------:R-:W0:Y:S01]  /*26b0*/  SYNCS.PHASECHK.TRANS64.TRYWAIT P0, [UR43+0x8], R0 ;  /* 0x00000800ff0075a7 */ /* 0x000e22000800016b */
[----:B------:R-:W-:Y:S02]  /*26c0*/  UISETP.GT.U32.AND UP0, UPT, UR38, 0xa, UPT ;  /* 0x0000000a2600788c */ /* 0x000fe4000bf04070 */
[----:B------:R-:W-:Y:S02]  /*26d0*/  UIMAD.WIDE.U32 UR4, UR38, -0x45d1745d, URZ ;  /* 0xba2e8ba3260478a5 */ /* 0x000fe4000f8e003f */
[----:B------:R-:W-:Y:S02]  /*26e0*/  UISETP.LT.U32.AND UP0, UPT, UR47, 0xb, UP0 ;  /* 0x0000000b2f00788c */ /* 0x000fe40008701070 */
[----:B------:R-:W-:-:S02]  /*26f0*/  USHF.R.U32.HI UR4, URZ, 0x3, UR5 ;  /* 0x000000033f047899 */ /* 0x000fc40008011605 */
[----:B------:R-:W-:Y:S02]  /*2700*/  USEL UR6, URZ, 0x1, !UP0 ;  /* 0x000000013f067887 */ /* 0x000fe4000c000000 */
[----:B------:R-:W-:Y:S02]  /*2710*/  UIMAD UR38, UR4, -0xb, UR38 ;  /* 0xfffffff5042678a4 */ /* 0x000fe4000f8e0226 */
[----:B------:R-:W-:-:S04]  /*2720*/  ULOP3.LUT UR39, UR39, UR6, URZ, 0x3c, !UPT ;  /* 0x0000000627277292 */ /* 0x000fc8000f8e3c3f */
[----:B------:R-:W-:Y:S01]  /*2730*/  @UP1 ULOP3.LUT UR39, UR39, 0x1, UR4, 0x78, !UPT ;  /* 0x0000000127271892 */ /* 0x000fe2000f8e7804 */
[----:B0-----:R-:W-:Y:S11]  /*2740*/  @!P0 BRA `(.L_x_36) ;  /* 0x0000002800288947 */ /* 0x001ff60003800000 */
.L_x_85:
[----:B------:R-:W-:Y:S01]  /*2750*/  IMAD.SHL.U32 R5, R32, 0x40, RZ ;  /* 0x0000004020057824 */ /* 0x000fe200078e00ff */
[----:B------:R-:W-:Y:S01]  /*2760*/  ULDC UR6, c[0x0][0x284] ;  /* 0x0000a10000067ab9 */ /* 0x000fe20000000800 */
[----:B------:R-:W-:Y:S01]  /*2770*/  IMAD.SHL.U32 R8, R2, 0x10, RZ ;  /* 0x0000001002087824 */ /* 0x000fe200078e00ff */
[----:B------:R-:W-:Y:S01]  /*2780*/  ULDC.64 UR4, c[0x0][0x5d0] ;  /* 0x0001740000047ab9 */ /* 0x000fe20000000a00 */
[----:B------:R-:W-:Y:S01]  /*2790*/  IMAD.WIDE R12, R32, 0x40, R38 ;  /* 0x00000040200c7825 */ /* 0x000fe200078e0226 */
[----:B------:R-:W-:Y:S01]  /*27a0*/  ISETP.GE.AND P0, PT, R5, UR6, PT ;  /* 0x0000000605007c0c */ /* 0x000fe2000bf06270 */
[----:B------:R-:W-:Y:S01]  /*27b0*/  ULDC UR6, c[0x0][0x288] ;  /* 0x0000a20000067ab9 */ /* 0x000fe20000000800 */
[----:B------:R-:W-:Y:S01]  /*27c0*/  SHF.R.S32.HI R9, RZ, 0x1f, R8 ;  /* 0x0000001fff097819 */ /* 0x000fe20000011408 */
[----:B0-----:R-:W-:Y:S01]  /*27d0*/  IMAD R0, R51, UR4, RZ ;  /* 0x0000000433007c24 */ /* 0x001fe2000f8e02ff */
[----:B------:R-:W-:Y:S01]  /*27e0*/  ISETP.GE.OR P0, PT, R8, UR6, P0 ;  /* 0x0000000608007c0c */ /* 0x000fe20008706670 */
[----:B------:R-:W-:-:S04]  /*27f0*/  IMAD.WIDE.U32 R2, R33, UR4, R40 ;  /* 0x0000000421027c25 */ /* 0x000fc8000f8e0028 */
[----:B------:R-:W-:Y:S01]  /*2800*/  IMAD R7, R33, UR5, R0 ;  /* 0x0000000521077c24 */ /* 0x000fe2000f8e0200 */
[----:B------:R-:W-:Y:S01]  /*2810*/  IADD3 R2, P1, R8, R2, RZ ;  /* 0x0000000208027210 */ /* 0x000fe20007f3e0ff */
[----:B------:R-:W-:Y:S02]  /*2820*/  ULDC.64 UR4, c[0x0][0x5c8] ;  /* 0x0001720000047ab9 */ /* 0x000fe40000000a00 */
[----:B------:R-:W-:Y:S01]  /*2830*/  IMAD R11, R13, UR4, RZ ;  /* 0x000000040d0b7c24 */ /* 0x000fe2000f8e02ff */
[----:B------:R-:W-:-:S03]  /*2840*/  IADD3.X R3, R9, R3, R7, P1, !PT ;  /* 0x0000000309037210 */ /* 0x000fc60000ffe407 */
[C---:B------:R-:W-:Y:S02]  /*2850*/  IMAD R11, R12.reuse, UR5, R11 ;  /* 0x000000050c0b7c24 */ /* 0x040fe4000f8e020b */
[----:B------:R-:W-:Y:S01]  /*2860*/  IMAD.WIDE.U32 R14, R12, UR4, R2 ;  /* 0x000000040c0e7c25 */ /* 0x000fe2000f8e0002 */
[----:B------:R-:W-:Y:S06]  /*2870*/  @P0 BRA `(.L_x_37) ;  /* 0x0000000800c80947 */ /* 0x000fec0003800000 */
[----:B-----5:R-:W-:Y:S01]  /*2880*/  FSETP.NEU.AND P0, PT, R37, RZ, PT ;  /* 0x000000ff2500720b */ /* 0x020fe20003f0d000 */
[----:B------:R-:W-:Y:S01]  /*2890*/  BSSY B0, `(.L_x_37) ;  /* 0x00000b0000007945 */ /* 0x000fe20003800000 */
[----:B------:R-:W-:Y:S02]  /*28a0*/  IMAD.IADD R57, R15, 0x1, R11 ;  /* 0x000000010f397824 */ /* 0x000fe400078e020b */
[----:B------:R-:W-:Y:S02]  /*28b0*/  IMAD.IADD R32, R48, 0x1, -R5 ;  /* 0x0000000130207824 */ /* 0x000fe400078e0a05 */
[----:B------:R-:W-:-:S07]  /*28c0*/  IMAD.IADD R56, R45, 0x1, -R8 ;  /* 0x000000012d387824 */ /* 0x000fce00078e0a08 */
[----:B------:R-:W-:Y:S05]  /*28d0*/  @!P0 BRA `(.L_x_38) ;  /* 0x0000000400fc8947 */ /* 0x000fea0003800000 */
[----:B------:R-:W0:Y:S01]  /*28e0*/  LDC.64 R20, c[0x0][0x5b8] ;  /* 0x00016e00ff147b82 */ /* 0x000e220000000a00 */
[----:B------:R-:W-:-:S07]  /*28f0*/  ULDC.64 UR4, c[0x0][0x5c0] ;  /* 0x0001700000047ab9 */ /* 0x000fce0000000a00 */
[----:B------:R-:W1:Y:S08]  /*2900*/  LDC.64 R52, c[0x0][0x5b0] ;  /* 0x00016c00ff347b82 */ /* 0x000e700000000a00 */
[----:B------:R-:W2:Y:S01]  /*2910*/  LDC.64 R54, c[0x0][0x5a8] ;  /* 0x00016a00ff367b82 */ /* 0x000ea20000000a00 */
[-C--:B0-----:R-:W-:Y:S02]  /*2920*/  IMAD R0, R51, R20.reuse, RZ ;  /* 0x0000001433007224 */ /* 0x081fe400078e02ff */
[----:B------:R-:W-:-:S04]  /*2930*/  IMAD.WIDE.U32 R2, R33, R20, R40 ;  /* 0x0000001421027225 */ /* 0x000fc800078e0028 */
[----:B------:R-:W-:Y:S01]  /*2940*/  IMAD R21, R33, R21, R0 ;  /* 0x0000001521157224 */ /* 0x000fe200078e0200 */
[----:B------:R-:W-:Y:S01]  /*2950*/  IADD3 R4, P0, R8, R2, RZ ;  /* 0x0000000208047210 */ /* 0x000fe20007f1e0ff */
[----:B-1----:R-:W-:-:S03]  /*2960*/  IMAD R0, R13, R52, RZ ;  /* 0x000000340d007224 */ /* 0x002fc600078e02ff */
[----:B------:R-:W-:Y:S01]  /*2970*/  IADD3.X R5, R9, R3, R21, P0, !PT ;  /* 0x0000000309057210 */ /* 0x000fe200007fe415 */
[----:B------:R-:W-:Y:S01]  /*2980*/  IMAD R51, R12, R53, R0 ;  /* 0x000000350c337224 */ /* 0x000fe200078e0200 */
[----:B------:R-:W-:Y:S01]  /*2990*/  ISETP.GT.AND P0, PT, R56, RZ, PT ;  /* 0x000000ff3800720c */ /* 0x000fe20003f04270 */
[----:B------:R-:W-:-:S03]  /*29a0*/  IMAD.WIDE.U32 R2, R12, R52, R4 ;  /* 0x000000340c027225 */ /* 0x000fc600078e0004 */
[----:B------:R-:W-:Y:S01]  /*29b0*/  ISETP.GT.AND P2, PT, R32, RZ, P0 ;  /* 0x000000ff2000720c */ /* 0x000fe20000744270 */
[----:B------:R-:W-:Y:S01]  /*29c0*/  IMAD.IADD R0, R3, 0x1, R51 ;  /* 0x0000000103007824 */ /* 0x000fe200078e0233 */
[----:B--2---:R-:W-:-:S04]  /*29d0*/  LEA R6, P1, R2, R54, 0x1 ;  /* 0x0000003602067211 */ /* 0x004fc800078208ff */
[----:B------:R-:W-:-:S07]  /*29e0*/  LEA.HI.X R7, R2, R55, R0, 0x1, P1 ;  /* 0x0000003702077211 */ /* 0x000fce00008f0c00 */
[----:B------:R0:W2:Y:S01]  /*29f0*/  @P2 LDG.E.LTC128B.U16 R0, desc[UR36][R6.64] ;  /* 0x0000002406002981 */ /* 0x0000a2000c1e1520 */
[----:B------:R-:W-:Y:S01]  /*2a00*/  IMAD.WIDE.U32 R2, R12, R52, R8 ;  /* 0x000000340c027225 */ /* 0x000fe200078e0008 */
[----:B------:R-:W-:Y:S02]  /*2a10*/  BSSY B1, `(.L_x_39) ;  /* 0x0000014000017945 */ /* 0x000fe40003800000 */
[----:B------:R-:W-:-:S04]  /*2a20*/  IADD3 R10, P1, R40, R2, RZ ;  /* 0x00000002280a7210 */ /* 0x000fc80007f3e0ff */
[----:B------:R-:W-:Y:S02]  /*2a30*/  IADD3.X R11, R41, R51, R3, P1, !PT ;  /* 0x00000033290b7210 */ /* 0x000fe40000ffe403 */
[----:B0-----:R-:W-:Y:S01]  /*2a40*/  SHF.L.U64.HI R7, R52, 0x3, R53 ;  /* 0x0000000334077819 */ /* 0x001fe20000010235 */
[----:B------:R-:W-:-:S04]  /*2a50*/  IMAD.WIDE.U32 R10, R33, R20, R10 ;  /* 0x00000014210a7225 */ /* 0x000fc800078e000a */
[----:B------:R-:W-:Y:S02]  /*2a60*/  IMAD.IADD R6, R21, 0x1, R11 ;  /* 0x0000000115067824 */ /* 0x000fe400078e020b */
[----:B--2---:R-:W-:-:S04]  /*2a70*/  IMAD.U32 R2, R0, 0x10000, RZ ;  /* 0x0001000000027824 */ /* 0x004fc800078e00ff */
[----:B------:R-:W-:Y:S01]  /*2a80*/  FMUL R3, R2, R37 ;  /* 0x0000002502037220 */ /* 0x000fe20000400000 */
[----:B------:R-:W-:-:S03]  /*2a90*/  LEA R2, P1, R14, UR4, 0x1 ;  /* 0x000000040e027c11 */ /* 0x000fc6000f8208ff */
[----:B------:R-:W-:Y:S01]  /*2aa0*/  FFMA R24, R24, R36, R3 ;  /* 0x0000002418187223 */ /* 0x000fe20000000003 */
[----:B------:R-:W-:Y:S02]  /*2ab0*/  LEA.HI.X R3, R14, UR5, R57, 0x1, P1 ;  /* 0x000000050e037c11 */ /* 0x000fe400088f0c39 */
[----:B------:R-:W-:Y:S02]  /*2ac0*/  ISETP.GT.AND P1, PT, R56, 0x1, PT ;  /* 0x000000013800780c */ /* 0x000fe40003f24270 */
[----:B------:R-:W-:Y:S02]  /*2ad0*/  F2FP.BF16.F32.PACK_AB R24, RZ, R24 ;  /* 0x00000018ff18723e */ /* 0x000fe400000010ff */
[----:B------:R-:W-:Y:S02]  /*2ae0*/  ISETP.GT.AND P3, PT, R32, RZ, P1 ;  /* 0x000000ff2000720c */ /* 0x000fe40000f64270 */
[C---:B------:R-:W-:Y:S01]  /*2af0*/  LEA R14, P4, R10.reuse, R54, 0x1 ;  /* 0x000000360a0e7211 */ /* 0x040fe200078808ff */
[----:B------:R0:W-:Y:S03]  /*2b00*/  @P2 STG.E.U16 desc[UR36][R2.64], R24 ;  /* 0x0000001802002986 */ /* 0x0001e6000c101524 */
[----:B------:R-:W-:Y:S01]  /*2b10*/  LEA.HI.X R15, R10, R55, R6, 0x1, P4 ;  /* 0x000000370a0f7211 */ /* 0x000fe200020f0c06 */
[----:B------:R-:W-:-:S06]  /*2b20*/  IMAD.SHL.U32 R6, R52, 0x8, RZ ;  /* 0x0000000834067824 */ /* 0x000fcc00078e00ff */
[----:B------:R-:W-:Y:S05]  /*2b30*/  @!P3 BRA `(.L_x_40) ;  /* 0x000000000004b947 */ /* 0x000fea0003800000 */
[----:B------:R1:W5:Y:S02]  /*2b40*/  LDG.E.LTC128B.U16 R0, desc[UR36][R14.64+0x2] ;  /* 0x000002240e007981 */ /* 0x000364000c1e1520 */
.L_x_40:
[----:B------:R-:W-:Y:S05]  /*2b50*/  BSYNC B1 ;  /* 0x0000000000017941 */ /* 0x000fea0003800000 */
.L_x_39:
[----:B------:R-:W-:Y:S01]  /*2b60*/  IMAD.WIDE.U32 R6, R12, R52, R6 ;  /* 0x000000340c067225 */ /* 0x000fe200078e0006 */
[----:B------:R-:W-:-:S03]  /*2b70*/  ISETP.GT.AND P0, PT, R32, 0x8, P0 ;  /* 0x000000082000780c */ /* 0x000fc60000704270 */
[----:B-----5:R-:W-:Y:S02]  /*2b80*/  IMAD.U32 R10, R0, 0x10000, RZ ;  /* 0x00010000000a7824 */ /* 0x020fe400078e00ff */
[----:B------:R-:W-:Y:S01]  /*2b90*/  IMAD.IADD R51, R51, 0x1, R7 ;  /* 0x0000000133337824 */ /* 0x000fe200078e0207 */
[----:B------:R-:W-:Y:S01]  /*2ba0*/  IADD3 R7, P2, R4, R6, RZ ;  /* 0x0000000604077210 */ /* 0x000fe20007f5e0ff */
[----:B------:R-:W-:-:S04]  /*2bb0*/  FMUL R10, R10, R37 ;  /* 0x000000250a0a7220 */ /* 0x000fc80000400000 */
[----:B------:R-:W-:Y:S02]  /*2bc0*/  IMAD.X R12, R51, 0x1, R5, P2 ;  /* 0x00000001330c7824 */ /* 0x000fe400010e0605 */
[----:B------:R-:W-:Y:S01]  /*2bd0*/  FFMA R10, R25, R36, R10 ;  /* 0x00000024190a7223 */ /* 0x000fe2000000000a */
[----:B------:R-:W-:-:S04]  /*2be0*/  LEA R4, P2, R7, R54, 0x1 ;  /* 0x0000003607047211 */ /* 0x000fc800078408ff */
[--C-:B------:R-:W-:Y:S02]  /*2bf0*/  LEA.HI.X R5, R7, R55, R12.reuse, 0x1, P2 ;  /* 0x0000003707057211 */ /* 0x100fe400010f0c0c */
[----:B------:R-:W-:Y:S02]  /*2c00*/  F2FP.BF16.F32.PACK_AB R10, RZ, R10 ;  /* 0x0000000aff0a723e */ /* 0x000fe400000010ff */
[----:B------:R-:W-:-:S03]  /*2c10*/  PRMT R12, R0, 0x7610, R12 ;  /* 0x00007610000c7816 */ /* 0x000fc6000000000c */
[----:B------:R2:W-:Y:S04]  /*2c20*/  @P3 STG.E.U16 desc[UR36][R2.64+0x2], R10 ;  /* 0x0000020a02003986 */ /* 0x0005e8000c101524 */
[----:B------:R-:W3:Y:S01]  /*2c30*/  @P0 LDG.E.LTC128B.U16 R12, desc[UR36][R4.64] ;  /* 0x00000024040c0981 */ /* 0x000ee2000c1e1520 */
[----:B------:R-:W-:Y:S01]  /*2c40*/  IADD3 R8, P2, P3, R40, R6, R8 ;  /* 0x0000000628087210 */ /* 0x000fe20007b5e008 */
[----:B------:R-:W-:Y:S01]  /*2c50*/  BSSY B1, `(.L_x_41) ;  /* 0x0000011000017945 */ /* 0x000fe20003800000 */
[C---:B------:R-:W-:Y:S02]  /*2c60*/  SHF.L.U64.HI R11, R42.reuse, 0x1, R43 ;  /* 0x000000012a0b7819 */ /* 0x040fe4000001022b */
[----:B------:R-:W-:Y:S02]  /*2c70*/  IADD3.X R9, R41, R51, R9, P2, P3 ;  /* 0x0000003329097210 */ /* 0x000fe400017e6409 */
[----:B------:R-:W-:-:S02]  /*2c80*/  LEA R6, P2, R42, R2, 0x1 ;  /* 0x000000022a067211 */ /* 0x000fc400078408ff */
[----:B------:R-:W-:Y:S01]  /*2c90*/  ISETP.GT.AND P1, PT, R32, 0x8, P1 ;  /* 0x000000082000780c */ /* 0x000fe20000f24270 */
[----:B------:R-:W-:-:S03]  /*2ca0*/  IMAD.WIDE.U32 R8, R33, R20, R8 ;  /* 0x0000001421087225 */ /* 0x000fc600078e0008 */
[----:B--2---:R-:W-:Y:S01]  /*2cb0*/  LEA R10, P3, R8, R54, 0x1 ;  /* 0x00000036080a7211 */ /* 0x004fe200078608ff */
[----:B---3--:R-:W-:-:S04]  /*2cc0*/  IMAD.U32 R0, R12, 0x10000, RZ ;  /* 0x000100000c007824 */ /* 0x008fc800078e00ff */
[----:B------:R-:W-:Y:S01]  /*2cd0*/  FMUL R7, R0, R37 ;  /* 0x0000002500077220 */ /* 0x000fe20000400000 */
[----:B------:R-:W-:-:S03]  /*2ce0*/  IMAD.IADD R0, R21, 0x1, R9 ;  /* 0x0000000115007824 */ /* 0x000fc600078e0209 */
[----:B------:R-:W-:-:S05]  /*2cf0*/  FFMA R7, R26, R36, R7 ;  /* 0x000000241a077223 */ /* 0x000fca0000000007 */
[----:B------:R-:W-:Y:S01]  /*2d00*/  F2FP.BF16.F32.PACK_AB R4, RZ, R7 ;  /* 0x00000007ff04723e */ /* 0x000fe200000010ff */
[----:B------:R-:W-:Y:S01]  /*2d10*/  IMAD.X R7, R11, 0x1, R3, P2 ;  /* 0x000000010b077824 */ /* 0x000fe200010e0603 */
[----:B------:R-:W-:-:S04]  /*2d20*/  LEA.HI.X R11, R8, R55, R0, 0x1, P3 ;  /* 0x00000037080b7211 */ /* 0x000fc800018f0c00 */
[----:B------:R2:W-:Y:S01]  /*2d30*/  @P0 STG.E.U16 desc[UR36][R6.64], R4 ;  /* 0x0000000406000986 */ /* 0x0005e2000c101524 */
[----:B------:R-:W-:Y:S05]  /*2d40*/  @!P1 BRA `(.L_x_42) ;  /* 0x0000000000049947 */ /* 0x000fea0003800000 */
[----:B------:R3:W5:Y:S02]  /*2d50*/  LDG.E.LTC128B.U16 R12, desc[UR36][R10.64+0x2] ;  /* 0x000002240a0c7981 */ /* 0x000764000c1e1520 */
.L_x_42:
[----:B------:R-:W-:Y:S05]  /*2d60*/  BSYNC B1 ;  /* 0x0000000000017941 */ /* 0x000fea0003800000 */
.L_x_41:
[----:B-----5:R-:W-:Y:S01]  /*2d70*/  IMAD.U32 R0, R12, 0x10000, RZ ;  /* 0x000100000c007824 */ /* 0x020fe200078e00ff */
[----:B------:R-:W-:Y:S01]  /*2d80*/  ISETP.GT.AND P0, PT, R56, 0x8, PT ;  /* 0x000000083800780c */ /* 0x000fe20003f04270 */
[----:B--2---:R-:W-:Y:S01]  /*2d90*/  @P1 IMAD.MOV.U32 R4, RZ, RZ, R6 ;  /* 0x000000ffff041224 */ /* 0x004fe200078e0006 */
[----:B------:R-:W-:Y:S01]  /*2da0*/  BSSY B1, `(.L_x_43) ;  /* 0x0000009000017945 */ /* 0x000fe20003800000 */
[----:B------:R-:W-:Y:S01]  /*2db0*/  FMUL R0, R0, R37 ;  /* 0x0000002500007220 */ /* 0x000fe20000400000 */
[----:B------:R-:W-:Y:S01]  /*2dc0*/  @P1 IMAD.MOV.U32 R5, RZ, RZ, R7 ;  /* 0x000000ffff051224 */ /* 0x000fe200078e0007 */
[----:B------:R-:W-:Y:S02]  /*2dd0*/  ISETP.GT.AND P2, PT, R32, RZ, P0 ;  /* 0x000000ff2000720c */ /* 0x000fe40000744270 */
[----:B------:R-:W-:-:S05]  /*2de0*/  FFMA R0, R27, R36, R0 ;  /* 0x000000241b007223 */ /* 0x000fca0000000000 */
[----:B------:R-:W-:-:S05]  /*2df0*/  F2FP.BF16.F32.PACK_AB R0, RZ, R0 ;  /* 0x00000000ff00723e */ /* 0x000fca00000010ff */
[----:B------:R2:W-:Y:S01]  /*2e00*/  @P1 STG.E.U16 desc[UR36][R4.64+0x2], R0 ;  /* 0x0000020004001986 */ /* 0x0005e2000c101524 */
[----:B------:R-:W-:Y:S05]  /*2e10*/  @!P2 BRA `(.L_x_44) ;  /* 0x000000000004a947 */ /* 0x000fea0003800000 */
[----:B------:R4:W5:Y:S02]  /*2e20*/  LDG.E.LTC128B.U16 R12, desc[UR36][R14.64+0x10] ;  /* 0x000010240e0c7981 */ /* 0x000964000c1e1520 */
.L_x_44:
[----:B------:R-:W-:Y:S05]  /*2e30*/  BSYNC B1 ;  /* 0x0000000000017941 */ /* 0x000fea0003800000 */
.L_x_43:
[----:B--2--5:R-:W-:Y:S01]  /*2e40*/  IMAD.U32 R0, R12, 0x10000, RZ ;  /* 0x000100000c007824 */ /* 0x024fe200078e00ff */
[----:B------:R-:W-:Y:S01]  /*2e50*/  ISETP.GT.AND P1, PT, R56, 0x9, PT ;  /* 0x000000093800780c */ /* 0x000fe20003f24270 */
[----:B------:R-:W-:Y:S02]  /*2e60*/  BSSY B1, `(.L_x_45) ;  /* 0x0000008000017945 */ /* 0x000fe40003800000 */
[----:B------:R-:W-:Y:S01]  /*2e70*/  FMUL R5, R0, R37 ;  /* 0x0000002500057220 */ /* 0x000fe20000400000 */
[----:B------:R-:W-:-:S03]  /*2e80*/  ISETP.GT.AND P3, PT, R32, RZ, P1 ;  /* 0x000000ff2000720c */ /* 0x000fc60000f64270 */
[----:B------:R-:W-:-:S05]  /*2e90*/  FFMA R5, R28, R36, R5 ;  /* 0x000000241c057223 */ /* 0x000fca0000000005 */
[----:B------:R-:W-:-:S05]  /*2ea0*/  F2FP.BF16.F32.PACK_AB R5, RZ, R5 ;  /* 0x00000005ff05723e */ /* 0x000fca00000010ff */
[----:B------:R2:W-:Y:S01]  /*2eb0*/  @P2 STG.E.U16 desc[UR36][R2.64+0x10], R5 ;  /* 0x0000100502002986 */ /* 0x0005e2000c101524 */
[----:B------:R-:W-:Y:S05]  /*2ec0*/  @!P3 BRA `(.L_x_46) ;  /* 0x000000000004b947 */ /* 0x000fea0003800000 */
[----:B------:R0:W5:Y:S02]  /*2ed0*/  LDG.E.LTC128B.U16 R12, desc[UR36][R14.64+0x12] ;  /* 0x000012240e0c7981 */ /* 0x000164000c1e1520 */
.L_x_46:
[----:B------:R-:W-:Y:S05]  /*2ee0*/  BSYNC B1 ;  /* 0x0000000000017941 */ /* 0x000fea0003800000 */
.L_x_45:
[----:B-----5:R-:W-:Y:S01]  /*2ef0*/  IMAD.U32 R0, R12, 0x10000, RZ ;  /* 0x000100000c007824 */ /* 0x020fe200078e00ff */
[----:B------:R-:W-:Y:S01]  /*2f00*/  ISETP.GT.AND P0, PT, R32, 0x8, P0 ;  /* 0x000000082000780c */ /* 0x000fe20000704270 */
[----:B------:R-:W-:Y:S02]  /*2f10*/  BSSY B1, `(.L_x_47) ;  /* 0x0000007000017945 */ /* 0x000fe40003800000 */
[----:B------:R-:W-:-:S04]  /*2f20*/  FMUL R0, R0, R37 ;  /* 0x0000002500007220 */ /* 0x000fc80000400000 */
[----:B------:R-:W-:-:S05]  /*2f30*/  FFMA R0, R29, R36, R0 ;  /* 0x000000241d007223 */ /* 0x000fca0000000000 */
[----:B------:R-:W-:-:S05]  /*2f40*/  F2FP.BF16.F32.PACK_AB R0, RZ, R0 ;  /* 0x00000000ff00723e */ /* 0x000fca00000010ff */
[----:B------:R0:W-:Y:S01]  /*2f50*/  @P3 STG.E.U16 desc[UR36][R2.64+0x12], R0 ;  /* 0x0000120002003986 */ /* 0x0001e2000c101524 */
[----:B------:R-:W-:Y:S05]  /*2f60*/  @!P0 BRA `(.L_x_48) ;  /* 0x0000000000048947 */ /* 0x000fea0003800000 */
[----:B------:R0:W5:Y:S02]  /*2f70*/  LDG.E.LTC128B.U16 R12, desc[UR36][R10.64+0x10] ;  /* 0x000010240a0c7981 */ /* 0x000164000c1e1520 */
.L_x_48:
[----:B------:R-:W-:Y:S05]  /*2f80*/  BSYNC B1 ;  /* 0x0000000000017941 */ /* 0x000fea0003800000 */
.L_x_47:
[----:B0----5:R-:W-:Y:S01]  /*2f90*/  IMAD.U32 R0, R12, 0x10000, RZ ;  /* 0x000100000c007824 */ /* 0x021fe200078e00ff */
[----:B------:R-:W-:Y:S01]  /*2fa0*/  ISETP.GT.AND P1, PT, R32, 0x8, P1 ;  /* 0x000000082000780c */ /* 0x000fe20000f24270 */
[----:B--2---:R-:W-:Y:S01]  /*2fb0*/  @P0 IMAD.MOV.U32 R2, RZ, RZ, R6 ;  /* 0x000000ffff020224 */ /* 0x004fe200078e0006 */
[----:B------:R-:W-:Y:S01]  /*2fc0*/  BSSY B1, `(.L_x_49) ;  /* 0x0000009000017945 */ /* 0x000fe20003800000 */
[----:B------:R-:W-:-:S04]  /*2fd0*/  FMUL R3, R0, R37 ;  /* 0x0000002500037220 */ /* 0x000fc80000400000 */
[----:B------:R-:W-:-:S05]  /*2fe0*/  FFMA R3, R30, R36, R3 ;  /* 0x000000241e037223 */ /* 0x000fca0000000003 */
[----:B------:R-:W-:-:S04]  /*2ff0*/  F2FP.BF16.F32.PACK_AB R3, RZ, R3 ;  /* 0x00000003ff03723e */ /* 0x000fc800000010ff */
[----:B------:R-:W-:Y:S01]  /*3000*/  PRMT R0, R3, 0x7610, R0 ;  /* 0x0000761003007816 */ /* 0x000fe20000000000 */
[----:B------:R-:W-:-:S05]  /*3010*/  @P0 IMAD.MOV.U32 R3, RZ, RZ, R7 ;  /* 0x000000ffff030224 */ /* 0x000fca00078e0007 */
[----:B------:R0:W-:Y:S01]  /*3020*/  @P0 STG.E.U16 desc[UR36][R2.64+0x10], R0 ;  /* 0x0000100002000986 */ /* 0x0001e2000c101524 */
[----:B------:R-:W-:Y:S05]  /*3030*/  @!P1 BRA `(.L_x_50) ;  /* 0x0000000000049947 */ /* 0x000fea0003800000 */
[----:B------:R2:W5:Y:S02]  /*3040*/  LDG.E.LTC128B.U16 R12, desc[UR36][R10.64+0x12] ;  /* 0x000012240a0c7981 */ /* 0x000564000c1e1520 */
.L_x_50:
[----:B------:R-:W-:Y:S05]  /*3050*/  BSYNC B1 ;  /* 0x0000000000017941 */ /* 0x000fea0003800000 */
.L_x_49:
[----:B------:R-:W-:Y:S05]  /*3060*/  @!P1 BRA `(.L_x_51) ;  /* 0x0000000000c89947 */ /* 0x000fea0003800000 */
[----:B-----5:R-:W-:-:S04]  /*3070*/  IMAD.U32 R12, R12, 0x10000, RZ ;  /* 0x000100000c0c7824 */ /* 0x020fc800078e00ff */
[----:B------:R-:W-:-:S04]  /*3080*/  FMUL R12, R12, R37 ;  /* 0x000000250c0c7220 */ /* 0x000fc80000400000 */
[----:B------:R-:W-:-:S05]  /*3090*/  FFMA R12, R31, R36, R12 ;  /* 0x000000241f0c7223 */ /* 0x000fca000000000c */
[----:B------:R-:W-:-:S05]  /*30a0*/  F2FP.BF16.F32.PACK_AB R12, RZ, R12 ;  /* 0x0000000cff0c723e */ /* 0x000fca00000010ff */
[----:B------:R0:W-:Y:S01]  /*30b0*/  STG.E.U16 desc[UR36][R6.64+0x12], R12 ;  /* 0x0000120c06007986 */ /* 0x0001e2000c101524 */
[----:B------:R-:W-:Y:S05]  /*30c0*/  BRA `(.L_x_51) ;  /* 0x0000000000b07947 */ /* 0x000fea0003800000 */
.L_x_38:
[----:B------:R-:W-:Y:S01]  /*30d0*/  ULDC.64 UR4, c[0x0][0x5c0] ;  /* 0x0001700000047ab9 */ /* 0x000fe20000000a00 */
[----:B------:R-:W-:Y:S01]  /*30e0*/  ISETP.GT.AND P0, PT, R56, RZ, PT ;  /* 0x000000ff3800720c */ /* 0x000fe20003f04270 */
[-C--:B------:R-:W-:Y:S01]  /*30f0*/  FMUL R24, R24, R36.reuse ;  /* 0x0000002418187220 */ /* 0x080fe20000400000 */
[----:B------:R-:W-:Y:S01]  /*3100*/  LEA R2, P5, R14, UR4, 0x1 ;  /* 0x000000040e027c11 */ /* 0x000fe2000f8a08ff */
[-C--:B------:R-:W-:Y:S01]  /*3110*/  FMUL R25, R25, R36.reuse ;  /* 0x0000002419197220 */ /* 0x080fe20000400000 */
[----:B------:R-:W-:Y:S01]  /*3120*/  ISETP.GT.AND P2, PT, R56, 0x1, PT ;  /* 0x000000013800780c */ /* 0x000fe20003f44270 */
[-C--:B------:R-:W-:Y:S01]  /*3130*/  FMUL R26, R26, R36.reuse ;  /* 0x000000241a1a7220 */ /* 0x080fe20000400000 */
[----:B------:R-:W-:Y:S01]  /*3140*/  ISETP.GT.AND P4, PT, R32, RZ, P0 ;  /* 0x000000ff2000720c */ /* 0x000fe20000784270 */
[-C--:B------:R-:W-:Y:S01]  /*3150*/  FMUL R27, R27, R36.reuse ;  /* 0x000000241b1b7220 */ /* 0x080fe20000400000 */
[----:B------:R-:W-:Y:S01]  /*3160*/  LEA.HI.X R3, R14, UR5, R57, 0x1, P5 ;  /* 0x000000050e037c11 */ /* 0x000fe2000a8f0c39 */
[-C--:B------:R-:W-:Y:S01]  /*3170*/  FMUL R28, R28, R36.reuse ;  /* 0x000000241c1c7220 */ /* 0x080fe20000400000 */
[----:B------:R-:W-:Y:S01]  /*3180*/  ISETP.GT.AND P5, PT, R32, RZ, P2 ;  /* 0x000000ff2000720c */ /* 0x000fe200017a4270 */
[----:B------:R-:W-:Y:S01]  /*3190*/  FMUL R29, R29, R36 ;  /* 0x000000241d1d7220 */ /* 0x000fe20000400000 */
[----:B------:R-:W-:Y:S01]  /*31a0*/  F2FP.BF16.F32.PACK_AB R24, RZ, R24 ;  /* 0x00000018ff18723e */ /* 0x000fe200000010ff */
[-C--:B------:R-:W-:Y:S01]  /*31b0*/  FMUL R30, R30, R36.reuse ;  /* 0x000000241e1e7220 */ /* 0x080fe20000400000 */
[----:B------:R-:W-:Y:S01]  /*31c0*/  F2FP.BF16.F32.PACK_AB R25, RZ, R25 ;  /* 0x00000019ff19723e */ /* 0x000fe200000010ff */
[----:B------:R-:W-:Y:S01]  /*31d0*/  FMUL R31, R31, R36 ;  /* 0x000000241f1f7220 */ /* 0x000fe20000400000 */
[----:B------:R-:W-:-:S02]  /*31e0*/  SHF.L.U64.HI R5, R42, 0x1, R43 ;  /* 0x000000012a057819 */ /* 0x000fc4000001022b */
[C---:B------:R-:W-:Y:S01]  /*31f0*/  ISETP.GT.AND P3, PT, R56.reuse, 0x8, PT ;  /* 0x000000083800780c */ /* 0x040fe20003f64270 */
[----:B------:R-:W-:Y:S01]  /*3200*/  @P4 STG.E.U16 desc[UR36][R2.64], R24 ;  /* 0x0000001802004986 */ /* 0x000fe2000c101524 */
[----:B------:R-:W-:Y:S02]  /*3210*/  ISETP.GT.AND P1, PT, R56, 0x9, PT ;  /* 0x000000093800780c */ /* 0x000fe40003f24270 */
[----:B------:R-:W-:Y:S01]  /*3220*/  ISETP.GT.AND P0, PT, R32, 0x8, P0 ;  /* 0x000000082000780c */ /* 0x000fe20000704270 */
[----:B------:R-:W-:Y:S01]  /*3230*/  @P5 STG.E.U16 desc[UR36][R2.64+0x2], R25 ;  /* 0x0000021902005986 */ /* 0x000fe2000c101524 */
[----:B------:R-:W-:Y:S02]  /*3240*/  LEA R4, P5, R42, R2, 0x1 ;  /* 0x000000022a047211 */ /* 0x000fe400078a08ff */
[C---:B------:R-:W-:Y:S02]  /*3250*/  ISETP.GT.AND P2, PT, R32.reuse, 0x8, P2 ;  /* 0x000000082000780c */ /* 0x040fe40001744270 */
[C---:B------:R-:W-:Y:S01]  /*3260*/  ISETP.GT.AND P4, PT, R32.reuse, RZ, P3 ;  /* 0x000000ff2000720c */ /* 0x040fe20001f84270 */
[----:B------:R-:W-:Y:S01]  /*3270*/  IMAD.X R5, R5, 0x1, R3, P5 ;  /* 0x0000000105057824 */ /* 0x000fe200028e0603 */
[----:B------:R-:W-:-:S02]  /*3280*/  ISETP.GT.AND P5, PT, R32, RZ, P1 ;  /* 0x000000ff2000720c */ /* 0x000fc40000fa4270 */
[C---:B------:R-:W-:Y:S02]  /*3290*/  ISETP.GT.AND P3, PT, R32.reuse, 0x8, P3 ;  /* 0x000000082000780c */ /* 0x040fe40001f64270 */
[----:B------:R-:W-:Y:S02]  /*32a0*/  F2FP.BF16.F32.PACK_AB R26, RZ, R26 ;  /* 0x0000001aff1a723e */ /* 0x000fe400000010ff */
[----:B------:R-:W-:Y:S02]  /*32b0*/  F2FP.BF16.F32.PACK_AB R27, RZ, R27 ;  /* 0x0000001bff1b723e */ /* 0x000fe400000010ff */
[----:B------:R-:W-:Y:S01]  /*32c0*/  ISETP.GT.AND P1, PT, R32, 0x8, P1 ;  /* 0x000000082000780c */ /* 0x000fe20000f24270 */
[----:B------:R-:W-:Y:S01]  /*32d0*/  @P0 STG.E.U16 desc[UR36][R4.64], R26 ;  /* 0x0000001a04000986 */ /* 0x000fe2000c101524 */
[----:B------:R-:W-:Y:S02]  /*32e0*/  F2FP.BF16.F32.PACK_AB R28, RZ, R28 ;  /* 0x0000001cff1c723e */ /* 0x000fe400000010ff */
[----:B------:R-:W-:Y:S01]  /*32f0*/  F2FP.BF16.F32.PACK_AB R29, RZ, R29 ;  /* 0x0000001dff1d723e */ /* 0x000fe200000010ff */
[----:B------:R-:W-:Y:S01]  /*3300*/  @P2 STG.E.U16 desc[UR36][R4.64+0x2], R27 ;  /* 0x0000021b04002986 */ /* 0x000fe2000c101524 */
[----:B------:R-:W-:-:S02]  /*3310*/  F2FP.BF16.F32.PACK_AB R30, RZ, R30 ;  /* 0x0000001eff1e723e */ /* 0x000fc400000010ff */
[----:B------:R-:W-:Y:S01]  /*3320*/  F2FP.BF16.F32.PACK_AB R31, RZ, R31 ;  /* 0x0000001fff1f723e */ /* 0x000fe200000010ff */
[----:B------:R-:W-:Y:S04]  /*3330*/  @P4 STG.E.U16 desc[UR36][R2.64+0x10], R28 ;  /* 0x0000101c02004986 */ /* 0x000fe8000c101524 */
[----:B------:R0:W-:Y:S02]  /*3340*/  @P5 STG.E.U16 desc[UR36][R2.64+0x12], R29 ;  /* 0x0000121d02005986 */ /* 0x0001e4000c101524 */
[----:B0-----:R-:W-:Y:S02]  /*3350*/  @P3 IMAD.MOV.U32 R2, RZ, RZ, R4 ;  /* 0x000000ffff023224 */ /* 0x001fe400078e0004 */
[----:B------:R-:W-:-:S05]  /*3360*/  @P3 IMAD.MOV.U32 R3, RZ, RZ, R5 ;  /* 0x000000ffff033224 */ /* 0x000fca00078e0005 */
[----:B------:R0:W-:Y:S04]  /*3370*/  @P3 STG.E.U16 desc[UR36][R2.64+0x10], R30 ;  /* 0x0000101e02003986 */ /* 0x0001e8000c101524 */
[----:B------:R0:W-:Y:S02]  /*3380*/  @P1 STG.E.U16 desc[UR36][R4.64+0x12], R31 ;  /* 0x0000121f04001986 */ /* 0x0001e4000c101524 */
.L_x_51:
[----:B------:R-:W-:Y:S05]  /*3390*/  BSYNC B0 ;  /* 0x0000000000007941 */ /* 0x000fea0003800000 */
.L_x_37:
[----:B------:R-:W-:Y:S01]  /*33a0*/  LEA R22, P0, R16, R22, 0x1 ;  /* 0x0000001610167211 */ /* 0x000fe200078008ff */
[----:B------:R-:W-:Y:S01]  /*33b0*/  ULDC.64 UR4, c[0x0][0x650] ;  /* 0x0001940000047ab9 */ /* 0x000fe20000000a00 */
[----:B0-----:R-:W-:Y:S02]  /*33c0*/  IMAD.U32 R0, RZ, RZ, UR44 ;  /* 0x0000002cff007e24 */ /* 0x001fe4000f8e00ff */
[----:B------:R-:W-:Y:S02]  /*33d0*/  IMAD.MOV.U32 R32, RZ, RZ, -0x1 ;  /* 0xffffffffff207424 */ /* 0x000fe400078e00ff */
[----:B------:R-:W-:Y:S01]  /*33e0*/  IMAD.X R19, R46, 0x1, R19, P0 ;  /* 0x000000012e137824 */ /* 0x000fe200000e0613 */
[----:B------:R-:W-:Y:S01]  /*33f0*/  ISETP.GE.U32.AND P0, PT, R22, UR4, PT ;  /* 0x0000000416007c0c */ /* 0x000fe2000bf06070 */
[----:B------:R0:W-:Y:S01]  /*3400*/  SYNCS.ARRIVE.TRANS64.A1T0 RZ, [R0+UR48], RZ ;  /* 0x000000ff00ff79a7 */ /* 0x0001e20008100030 */
[----:B------:R-:W-:Y:S02]  /*3410*/  IMAD.MOV.U32 R2, RZ, RZ, -0x1 ;  /* 0xffffffffff027424 */ /* 0x000fe400078e00ff */
[----:B------:R-:W-:Y:S01]  /*3420*/  ISETP.GE.U32.AND.EX P0, PT, R19, UR5, PT, P0 ;  /* 0x0000000513007c0c */ /* 0x000fe2000bf06100 */
[----:B------:R-:W-:Y:S01]  /*3430*/  IMAD.MOV.U32 R33, RZ, RZ, -0x1 ;  /* 0xffffffffff217424 */ /* 0x000fe200078e00ff */
[----:B0-----:R-:W-:-:S11]  /*3440*/  PRMT R0, RZ, 0x7610, R0 ;  /* 0x00007610ff007816 */ /* 0x001fd60000000000 */
[----:B------:R-:W-:Y:S05]  /*3450*/  @P0 BRA `(.L_x_52) ;  /* 0x0000000400580947 */ /* 0x000fea0003800000 */
[----:B------:R-:W0:Y:S01]  /*3460*/  LDC.64 R8, c[0x0][0x628] ;  /* 0x00018a00ff087b82 */ /* 0x000e220000000a00 */
[----:B-1--4-:R-:W1:Y:S01]  /*3470*/  S2R R14, SR_CTAID.X ;  /* 0x00000000000e7919 */ /* 0x012e620000002500 */
[----:B------:R-:W-:Y:S02]  /*3480*/  IMAD.MOV.U32 R6, RZ, RZ, R22 ;  /* 0x000000ffff067224 */ /* 0x000fe400078e0016 */
[----:B------:R-:W-:Y:S01]  /*3490*/  IMAD.MOV.U32 R7, RZ, RZ, R19 ;  /* 0x000000ffff077224 */ /* 0x000fe200078e0013 */
[----:B------:R-:W4:Y:S03]  /*34a0*/  S2R R15, SR_CTAID.Y ;  /* 0x00000000000f7919 */ /* 0x000f260000002600 */
[----:B------:R-:W1:Y:S08]  /*34b0*/  LDC R0, c[0x0][0x630] ;  /* 0x00018c00ff007b82 */ /* 0x000e700000000800 */
[----:B-----5:R-:W1:Y:S01]  /*34c0*/  LDC.64 R12, c[0x0][0x620] ;  /* 0x00018800ff0c7b82 */ /* 0x020e620000000a00 */
[----:B0-----:R-:W-:-:S04]  /*34d0*/  ISETP.NE.U32.AND P0, PT, R8, RZ, PT ;  /* 0x000000ff0800720c */ /* 0x001fc80003f05070 */
[----:B------:R-:W-:-:S13]  /*34e0*/  ISETP.NE.AND.EX P0, PT, R9, RZ, PT, P0 ;  /* 0x000000ff0900720c */ /* 0x000fda0003f05300 */
[----:B-1--4-:R-:W-:Y:S05]  /*34f0*/  @!P0 BRA `(.L_x_53) ;  /* 0x0000000000288947 */ /* 0x012fea0003800000 */
[----:B------:R-:W0:Y:S02]  /*3500*/  LDC R3, c[0x0][0x634] ;  /* 0x00018d00ff037b82 */ /* 0x000e240000000800 */
[----:B0-----:R-:W-:-:S05]  /*3510*/  IADD3 R7, P0, R22, R3, RZ ;  /* 0x0000000316077210 */ /* 0x001fca0007f1e0ff */
[----:B--23--:R-:W-:-:S04]  /*3520*/  IMAD.X R11, RZ, RZ, R19, P0 ;  /* 0x000000ffff0b7224 */ /* 0x00cfc800000e0613 */
[----:B------:R-:W-:-:S04]  /*3530*/  IMAD.WIDE.U32 R2, R11, R8, RZ ;  /* 0x000000080b027225 */ /* 0x000fc800078e00ff */
[----:B------:R-:W-:-:S04]  /*3540*/  IMAD.WIDE.U32 R4, P0, R7, R9, R2 ;  /* 0x0000000907047225 */ /* 0x000fc80007800002 */
[----:B------:R-:W-:-:S04]  /*3550*/  IMAD.WIDE.U32 R2, R7, R8, RZ ;  /* 0x0000000807027225 */ /* 0x000fc800078e00ff */
[----:B------:R-:W-:Y:S01]  /*3560*/  IMAD.X R7, RZ, RZ, RZ, P0 ;  /* 0x000000ffff077224 */ /* 0x000fe200000e06ff */
[----:B------:R-:W-:Y:S01]  /*3570*/  IADD3 RZ, P0, R3, R4, RZ ;  /* 0x0000000403ff7210 */ /* 0x000fe20007f1e0ff */
[----:B------:R-:W-:-:S04]  /*3580*/  IMAD.MOV.U32 R6, RZ, RZ, R5 ;  /* 0x000000ffff067224 */ /* 0x000fc800078e0005 */
[----:B------:R-:W-:-:S08]  /*3590*/  IMAD.WIDE.U32.X R6, R11, R9, R6, P0 ;  /* 0x000000090b067225 */ /* 0x000fd000000e0406 */
.L_x_53:
[-CC-:B------:R-:W-:Y:S01]  /*35a0*/  SHF.R.U64 R33, R6, R0.reuse, R7.reuse ;  /* 0x0000000006217219 */ /* 0x180fe20000001207 */
[----:B------:R-:W0:Y:S01]  /*35b0*/  LDC.64 R28, c[0x0][0x640] ;  /* 0x00019000ff1c7b82 */ /* 0x000e220000000a00 */
[----:B------:R-:W-:Y:S01]  /*35c0*/  SHF.R.U32.HI R0, RZ, R0, R7 ;  /* 0x00000000ff007219 */ /* 0x000fe20000011607 */
[----:B------:R-:W-:Y:S01]  /*35d0*/  IMAD.MOV.U32 R2, RZ, RZ, R22 ;  /* 0x000000ffff027224 */ /* 0x000fe200078e0016 */
[----:B------:R-:W-:Y:S01]  /*35e0*/  IADD3 R5, P0, RZ, -R33, RZ ;  /* 0x80000021ff057210 */ /* 0x000fe20007f1e0ff */
[----:B------:R-:W-:Y:S01]  /*35f0*/  ULDC UR4, c[0x0][0x150] ;  /* 0x0000540000047ab9 */ /* 0x000fe20000000800 */
[----:B------:R-:W-:-:S03]  /*3600*/  I2FP.F32.U32 R6, R14 ;  /* 0x0000000e00067245 */ /* 0x000fc60000201000 */
[----:B------:R-:W1:Y:S01]  /*3610*/  LDC R4, c[0x0][0x618] ;  /* 0x00018600ff047b82 */ /* 0x000e620000000800 */
[----:B------:R-:W-:Y:S02]  /*3620*/  IMAD.X R3, RZ, RZ, ~R0, P0 ;  /* 0x000000ffff037224 */ /* 0x000fe400000e0e00 */
[----:B------:R-:W-:Y:S01]  /*3630*/  FMUL R6, R6, UR4 ;  /* 0x0000000406067c20 */ /* 0x000fe20008400000 */
[----:B------:R-:W-:Y:S01]  /*3640*/  ULDC UR4, c[0x0][0x154] ;  /* 0x0000550000047ab9 */ /* 0x000fe20000000800 */
[-C--:B------:R-:W-:Y:S02]  /*3650*/  IMAD R0, R3, R12.reuse, RZ ;  /* 0x0000000c03007224 */ /* 0x080fe400078e02ff */
[----:B------:R-:W-:Y:S01]  /*3660*/  IMAD.MOV.U32 R3, RZ, RZ, R19 ;  /* 0x000000ffff037224 */ /* 0x000fe200078e0013 */
[----:B------:R-:W2:Y:S01]  /*3670*/  LDC R24, c[0x0][0x608] ;  /* 0x00018200ff187b82 */ /* 0x000ea20000000800 */
[----:B------:R-:W4:Y:S01]  /*3680*/  F2I.U32.TRUNC.NTZ R6, R6 ;  /* 0x0000000600067305 */ /* 0x000f22000020f000 */
[----:B------:R-:W-:-:S04]  /*3690*/  IMAD.WIDE.U32 R2, R5, R12, R2 ;  /* 0x0000000c05027225 */ /* 0x000fc800078e0002 */
[----:B------:R-:W-:Y:S02]  /*36a0*/  IMAD R5, R5, R13, R0 ;  /* 0x0000000d05057224 */ /* 0x000fe400078e0200 */
[----:B------:R-:W5:Y:S01]  /*36b0*/  LDC R26, c[0x0][0x658] ;  /* 0x00019600ff1a7b82 */ /* 0x000f620000000800 */
[----:B------:R-:W-:Y:S01]  /*36c0*/  I2FP.F32.U32 R0, R15 ;  /* 0x0000000f00007245 */ /* 0x000fe20000201000 */
[----:B------:R-:W-:Y:S01]  /*36d0*/  IMAD.IADD R3, R3, 0x1, R5 ;  /* 0x0000000103037824 */ /* 0x000fe200078e0205 */
[----:B0-----:R-:W-:-:S03]  /*36e0*/  ISETP.NE.U32.AND P0, PT, R28, RZ, PT ;  /* 0x000000ff1c00720c */ /* 0x001fc60003f05070 */
[----:B------:R-:W-:Y:S02]  /*36f0*/  FMUL R0, R0, UR4 ;  /* 0x0000000400007c20 */ /* 0x000fe40008400000 */
[----:B------:R-:W0:Y:S01]  /*3700*/  LDC R7, c[0x0][0x144] ;  /* 0x00005100ff077b82 */ /* 0x000e220000000800 */
[-CC-:B-1----:R-:W-:Y:S01]  /*3710*/  SHF.R.U64 R8, R2, R4.reuse, R3.reuse ;  /* 0x0000000402087219 */ /* 0x182fe20000001203 */
[----:B------:R1:W0:Y:S01]  /*3720*/  F2I.U32.TRUNC.NTZ R12, R0 ;  /* 0x00000000000c7305 */ /* 0x000222000020f000 */
[----:B------:R-:W-:Y:S01]  /*3730*/  ISETP.NE.AND.EX P0, PT, R29, RZ, PT, P0 ;  /* 0x000000ff1d00720c */ /* 0x000fe20003f05300 */
[----:B----4-:R-:W-:Y:S01]  /*3740*/  IMAD.MOV R6, RZ, RZ, -R6 ;  /* 0x000000ffff067224 */ /* 0x010fe200078e0a06 */
[----:B------:R-:W-:-:S03]  /*3750*/  SHF.R.U32.HI R3, RZ, R4, R3 ;  /* 0x00000004ff037219 */ /* 0x000fc60000011603 */
[----:B------:R-:W4:Y:S01]  /*3760*/  LDC R20, c[0x0][0x148] ;  /* 0x00005200ff147b82 */ /* 0x000f220000000800 */
[-CC-:B--23--:R-:W-:Y:S02]  /*3770*/  SHF.R.U64 R10, R8, R24.reuse, R3.reuse ;  /* 0x00000018080a7219 */ /* 0x18cfe40000001203 */
[----:B------:R-:W-:-:S05]  /*3780*/  SHF.R.U32.HI R3, RZ, R24, R3 ;  /* 0x00000018ff037219 */ /* 0x000fca0000011603 */
[----:B------:R-:W2:Y:S01]  /*3790*/  LDC R13, c[0x0][0x600] ;  /* 0x00018000ff0d7b82 */ /* 0x000ea20000000800 */
[-CC-:B-----5:R-:W-:Y:S02]  /*37a0*/  SHF.R.U64 R11, R10, R26.reuse, R3.reuse ;  /* 0x0000001a0a0b7219 */ /* 0x1a0fe40000001203 */
[----:B------:R-:W-:-:S03]  /*37b0*/  SHF.R.U32.HI R3, RZ, R26, R3 ;  /* 0x0000001aff037219 */ /* 0x000fc60000011603 */
[----:B------:R-:W-:Y:S02]  /*37c0*/  IMAD.MOV.U32 R2, RZ, RZ, R11 ;  /* 0x000000ffff027224 */ /* 0x000fe400078e000b */
[----:B------:R-:W3:Y:S01]  /*37d0*/  LDC R21, c[0x0][0x648] ;  /* 0x00019200ff157b82 */ /* 0x000ee20000000800 */
[----:B0-----:R-:W-:-:S07]  /*37e0*/  IMAD R32, R7, R6, R14 ;  /* 0x0000000607207224 */ /* 0x001fce00078e020e */
[----:B------:R-:W0:Y:S08]  /*37f0*/  LDC R25, c[0x0][0x638] ;  /* 0x00018e00ff197b82 */ /* 0x000e300000000800 */
[----:B------:R-:W0:Y:S01]  /*3800*/  LDC R27, c[0x0][0x610] ;  /* 0x00018400ff1b7b82 */ /* 0x000e220000000800 */
[----:B-1--4-:R-:W-:Y:S05]  /*3810*/  @!P0 BRA `(.L_x_54) ;  /* 0x0000000000288947 */ /* 0x012fea0003800000 */
[----:B------:R-:W1:Y:S02]  /*3820*/  LDC R0, c[0x0][0x64c] ;  /* 0x00019300ff007b82 */ /* 0x000e640000000800 */
[----:B-1----:R-:W-:-:S05]  /*3830*/  IADD3 R7, P0, R11, R0, RZ ;  /* 0x000000000b077210 */ /* 0x002fca0007f1e0ff */
        /* <DEDUP_REMOVED lines=8> */
.L_x_54:
[----:B------:R-:W-:Y:S01]  /*38c0*/  ISETP.NE.AND P0, PT, R23, 0x1, PT ;  /* 0x000000011700780c */ /* 0x000fe20003f05270 */
[----:B--2---:R-:W-:Y:S01]  /*38d0*/  VIADD R5, R13, 0xffffffff ;  /* 0xffffffff0d057836 */ /* 0x004fe20000000000 */
[----:B---3--:R-:W-:Y:S01]  /*38e0*/  SHF.R.U64 R0, R2, R21, R3 ;  /* 0x0000001502007219 */ /* 0x008fe20000001203 */
[----:B------:R-:W-:Y:S01]  /*38f0*/  IMAD.MOV R12, RZ, RZ, -R12 ;  /* 0x000000ffff0c7224 */ /* 0x000fe200078e0a0c */
[----:B------:R-:W-:Y:S02]  /*3900*/  LOP3.LUT R3, R10, R47, RZ, 0xc0, !PT ;  /* 0x0000002f0a037212 */ /* 0x000fe400078ec0ff */
[----:B------:R-:W-:Y:S01]  /*3910*/  LOP3.LUT R5, R8, R5, RZ, 0xc0, !PT ;  /* 0x0000000508057212 */ /* 0x000fe200078ec0ff */
[----:B------:R-:W-:Y:S02]  /*3920*/  IMAD.MOV R2, RZ, RZ, -R0 ;  /* 0x000000ffff027224 */ /* 0x000fe400078e0a00 */
[----:B------:R-:W-:Y:S02]  /*3930*/  IMAD R3, R44, R0, R3 ;  /* 0x000000002c037224 */ /* 0x000fe400078e0203 */
[----:B0-----:R-:W-:-:S02]  /*3940*/  IMAD R0, R2, R25, R11 ;  /* 0x0000001902007224 */ /* 0x001fc400078e020b */
[----:B------:R-:W-:Y:S02]  /*3950*/  @P0 IMAD R32, R20, R12, R15 ;  /* 0x0000000c14200224 */ /* 0x000fe400078e020f */
[----:B------:R-:W-:Y:S02]  /*3960*/  IMAD.MOV.U32 R2, RZ, RZ, 0x1 ;  /* 0x00000001ff027424 */ /* 0x000fe400078e00ff */
[----:B------:R-:W-:Y:S02]  /*3970*/  IMAD R32, R3, R27, R32 ;  /* 0x0000001b03207224 */ /* 0x000fe400078e0220 */
[----:B------:R-:W-:Y:S01]  /*3980*/  IMAD R3, R0, R13, R5 ;  /* 0x0000000d00037224 */ /* 0x000fe200078e0205 */
[----:B------:R-:W-:-:S04]  /*3990*/  PRMT R0, R2, 0x7610, R0 ;  /* 0x0000761002007816 */ /* 0x000fc80000000000 */
[----:B------:R-:W-:Y:S02]  /*39a0*/  SEL R2, R3, R32, !P0 ;  /* 0x0000002003027207 */ /* 0x000fe40004000000 */
[----:B------:R-:W-:-:S07]  /*39b0*/  SEL R32, R32, R3, !P0 ;  /* 0x0000000320207207 */ /* 0x000fce0004000000 */
.L_x_52:
[----:B------:R-:W-:Y:S02]  /*39c0*/  LOP3.LUT P0, RZ, R0, 0xff, RZ, 0xc0, !PT ;  /* 0x000000ff00ff7812 */ /* 0x000fe4000780c0ff */
[----:B------:R-:W-:-:S11]  /*39d0*/  LOP3.LUT R50, R50, 0x1, RZ, 0x3c, !PT ;  /* 0x0000000132327812 */ /* 0x000fd600078e3cff */
[----:B------:R-:W-:Y:S05]  /*39e0*/  @P0 BRA `(.L_x_55) ;  /* 0xffffffdc00c00947 */ /* 0x000fea000383ffff */
[----:B------:R-:W-:Y:S05]  /*39f0*/  EXIT ;  /* 0x000000000000794d */ /* 0x000fea0003800000 */
.L_x_18:
[----:B------:R-:W-:-:S08]  /*3a00*/  ISETP.NE.AND P0, PT, R5, RZ, PT ;  /* 0x000000ff0500720c */ /* 0x000fd00003f05270 */
[----:B-----5:R-:W0:-:S00]  /*3a10*/  USETMAXREG.DEALLOC.CTAPOOL 0x28 ;  /* 0x00000028000079c8 */ /* 0x020e0000080e0500 */
[----:B------:R-:W-:Y:S05]  /*3a20*/  @P0 EXIT ;  /* 0x000000000000094d */ /* 0x000fea0003800000 */
[----:B0-----:R-:W-:Y:S01]  /*3a30*/  LOP3.LUT P0, RZ, R9, 0xff, RZ, 0xc0, !PT ;  /* 0x000000ff09ff7812 */ /* 0x001fe2000780c0ff */
[----:B------:R-:W-:Y:S02]  /*3a40*/  IMAD.MOV.U32 R6, RZ, RZ, 0x1 ;  /* 0x00000001ff067424 */ /* 0x000fe400078e00ff */
[----:B------:R-:W-:-:S10]  /*3a50*/  IMAD.MOV.U32 R7, RZ, RZ, RZ ;  /* 0x000000ffff077224 */ /* 0x000fd400078e00ff */
[----:B------:R-:W-:Y:S05]  /*3a60*/  @!P0 BRA `(.L_x_56) ;  /* 0x0000000c00608947 */ /* 0x000fea0003800000 */
[----:B------:R-:W0:Y:S01]  /*3a70*/  S2R R10, SR_CgaCtaId ;  /* 0x00000000000a7919 */ /* 0x000e220000008800 */
[----:B------:R-:W-:Y:S01]  /*3a80*/  LOP3.LUT P0, RZ, R4, 0x1f, RZ, 0xc0, !PT ;  /* 0x0000001f04ff7812 */ /* 0x000fe2000780c0ff */
[----:B------:R-:W-:Y:S01]  /*3a90*/  ULDC UR5, c[0x0][0x658] ;  /* 0x0001960000057ab9 */ /* 0x000fe20000000800 */
[----:B------:R-:W-:Y:S01]  /*3aa0*/  UMOV UR6, 0xffffffff ;  /* 0xffffffff00067882 */ /* 0x000fe20000000000 */
[----:B------:R-:W-:Y:S01]  /*3ab0*/  BSSY B0, `(.L_x_56) ;  /* 0x00000d3000007945 */ /* 0x000fe20003800000 */
[----:B------:R-:W-:Y:S01]  /*3ac0*/  USHF.L.U32 UR6, UR6, UR5, URZ ;  /* 0x0000000506067299 */ /* 0x000fe2000800063f */
[C---:B------:R-:W-:Y:S01]  /*3ad0*/  ISETP.NE.AND P2, PT, R3.reuse, RZ, PT ;  /* 0x000000ff0300720c */ /* 0x040fe20003f45270 */
[----:B------:R-:W-:Y:S01]  /*3ae0*/  IMAD.MOV.U32 R9, RZ, RZ, 0x1 ;  /* 0x00000001ff097424 */ /* 0x000fe200078e00ff */
[----:B------:R-:W-:Y:S01]  /*3af0*/  ISETP.NE.OR P0, PT, R3, RZ, !P0 ;  /* 0x000000ff0300720c */ /* 0x000fe20004705670 */
[----:B------:R-:W-:Y:S01]  /*3b00*/  IMAD.MOV.U32 R6, RZ, RZ, 0x1 ;  /* 0x00000001ff067424 */ /* 0x000fe200078e00ff */
[----:B------:R-:W-:Y:S01]  /*3b10*/  LOP3.LUT R8, R18, 0x2, RZ, 0xfc, !PT ;  /* 0x0000000212087812 */ /* 0x000fe200078efcff */
[----:B------:R-:W-:Y:S01]  /*3b20*/  IMAD.MOV.U32 R7, RZ, RZ, RZ ;  /* 0x000000ffff077224 */ /* 0x000fe200078e00ff */
[----:B------:R-:W-:Y:S01]  /*3b30*/  ULDC UR4, c[0x0][0x600] ;  /* 0x0001800000047ab9 */ /* 0x000fe20000000800 */
[----:B------:R-:W-:Y:S01]  /*3b40*/  UMOV UR7, 0x1 ;  /* 0x0000000100077882 */ /* 0x000fe20000000000 */
[----:B------:R-:W-:-:S02]  /*3b50*/  UIADD3 UR21, UR40, 0x1, URZ ;  /* 0x0000000128157890 */ /* 0x000fc4000fffe03f */
[----:B------:R-:W-:Y:S02]  /*3b60*/  UIADD3 UR4, UR4, -0x1, URZ ;  /* 0xffffffff04047890 */ /* 0x000fe4000fffe03f */
[----:B------:R-:W-:Y:S02]  /*3b70*/  USHF.L.U32 UR5, UR7, UR5, URZ ;  /* 0x0000000507057299 */ /* 0x000fe4000800063f */
[----:B------:R-:W-:Y:S01]  /*3b80*/  ULOP3.LUT UR13, URZ, UR6, URZ, 0x33, !UPT ;  /* 0x000000063f0d7292 */ /* 0x000fe2000f8e333f */
[----:B------:R-:W-:Y:S01]  /*3b90*/  ULDC.64 UR22, c[0x0][0x198] ;  /* 0x0000660000167ab9 */ /* 0x000fe20000000a00 */
[C---:B0-----:R-:W-:Y:S02]  /*3ba0*/  IMAD.SHL.U32 R11, R10.reuse, 0x8, RZ ;  /* 0x000000080a0b7824 */ /* 0x041fe400078e00ff */
[----:B------:R-:W-:-:S03]  /*3bb0*/  IMAD.SHL.U32 R10, R10, 0x200, RZ ;  /* 0x000002000a0a7824 */ /* 0x000fc600078e00ff */
[----:B------:R-:W-:Y:S02]  /*3bc0*/  LOP3.LUT R11, R11, 0x8, RZ, 0xc0, !PT ;  /* 0x000000080b0b7812 */ /* 0x000fe400078ec0ff */
[----:B------:R-:W-:-:S07]  /*3bd0*/  LOP3.LUT R10, R10, 0x200, RZ, 0xc0, !PT ;  /* 0x000002000a0a7812 */ /* 0x000fce00078ec0ff */
.L_x_68:
[----:B------:R-:W-:-:S03]  /*3be0*/  UMOV UR6, 0xffffffff ;  /* 0xffffffff00067882 */ /* 0x000fc60000000000 */
[----:B------:R-:W-:Y:S05]  /*3bf0*/  BRA.DIV UR6, `(.L_x_57) ;  /* 0x0000001606147947 */ /* 0x000fea000b800000 */
[----:B------:R-:W-:-:S13]  /*3c00*/  ELECT P6, URZ, PT ;  /* 0x00000000003f782f */ /* 0x000fda00038c0000 */
.L_x_88:
[----:B------:R-:W0:Y:S01]  /*3c10*/  LDC R3, c[0x0][0x28c] ;  /* 0x0000a300ff037b82 */ /* 0x000e220000000800 */
[----:B------:R-:W-:Y:S01]  /*3c20*/  BSSY B1, `(.L_x_58) ;  /* 0x0000045000017945 */ /* 0x000fe20003800000 */
[----:B0-----:R-:W-:-:S13]  /*3c30*/  ISETP.LT.OR P6, PT, R3, 0x1, !P6 ;  /* 0x000000010300780c */ /* 0x001fda00077c1670 */
[----:B------:R-:W-:Y:S05]  /*3c40*/  @P6 BRA `(.L_x_59) ;  /* 0x0000000400086947 */ /* 0x000fea0003800000 */
[----:B------:R-:W-:Y:S02]  /*3c50*/  IMAD R12, R2, 0x10, R11 ;  /* 0x00000010020c7824 */ /* 0x000fe400078e020b */
[----:B------:R-:W-:Y:S02]  /*3c60*/  IMAD.SHL.U32 R32, R32, 0x40, RZ ;  /* 0x0000004020207824 */ /* 0x000fe400078e00ff */
[----:B------:R-:W-:Y:S02]  /*3c70*/  IMAD.MOV.U32 R15, RZ, RZ, RZ ;  /* 0x000000ffff0f7224 */ /* 0x000fe400078e00ff */
[----:B------:R-:W-:Y:S02]  /*3c80*/  IMAD.U32 R20, RZ, RZ, UR21 ;  /* 0x00000015ff147e24 */ /* 0x000fe4000f8e00ff */
[----:B------:R-:W-:Y:S02]  /*3c90*/  IMAD.MOV.U32 R2, RZ, RZ, R6 ;  /* 0x000000ffff027224 */ /* 0x000fe400078e0006 */
[----:B------:R-:W-:-:S07]  /*3ca0*/  IMAD.MOV.U32 R3, RZ, RZ, R7 ;  /* 0x000000ffff037224 */ /* 0x000fce00078e0007 */
.L_x_63:
[----:B------:R-:W0:Y:S01]  /*3cb0*/  S2R R5, SR_CgaCtaId ;  /* 0x0000000000057919 */ /* 0x000e220000008800 */
[----:B------:R-:W-:-:S04]  /*3cc0*/  MOV R4, 0x400 ;  /* 0x0000040000047802 */ /* 0x000fc80000000f00 */
[----:B0-----:R-:W-:Y:S02]  /*3cd0*/  LEA R14, R5, R4, 0x18 ;  /* 0x00000004050e7211 */ /* 0x001fe400078ec0ff */
[----:B------:R-:W-:Y:S01]  /*3ce0*/  SHF.L.U32 R4, R2, 0x1f, RZ ;  /* 0x0000001f02047819 */ /* 0x000fe200000006ff */
[----:B------:R-:W0:Y:S02]  /*3cf0*/  @!P2 LDC R5, c[0x0][0x500] ;  /* 0x00014000ff05ab82 */ /* 0x000e240000000800 */
[----:B------:R-:W-:-:S04]  /*3d00*/  IMAD R13, R3, 0x8, R14 ;  /* 0x00000008030d7824 */ /* 0x000fc800078e020e */
[----:B------:R-:W1:Y:S02]  /*3d10*/  SYNCS.PHASECHK.TRANS64.TRYWAIT P1, [R13+URZ+0x58], R4 ;  /* 0x000058040d0075a7 */ /* 0x000e64000802017f */
[----:B-1----:R-:W-:Y:S05]  /*3d20*/  @!P1 BRA `(.L_x_60) ;  /* 0x0000001000e89947 */ /* 0x002fea0003800000 */
.L_x_89:
[----:B-1----:R-:W-:Y:S01]  /*3d30*/  PRMT R4, R8, 0x9910, RZ ;  /* 0x0000991008047816 */ /* 0x002fe200000000ff */
[----:B0-----:R0:W-:Y:S03]  /*3d40*/  @!P2 SYNCS.ARRIVE.TRANS64 RZ, [R13+URZ], R5 ;  /* 0x000000050dffa9a7 */ /* 0x0011e6000800003f */
[----:B------:R-:W-:-:S13]  /*3d50*/  ISETP.NE.AND P1, PT, R4, 0x2, PT ;  /* 0x000000020400780c */ /* 0x000fda0003f25270 */
[----:B0-----:R-:W-:Y:S05]  /*3d60*/  @P1 BRA `(.L_x_61) ;  /* 0x0000000000041947 */ /* 0x001fea0003800000 */
[----:B------:R-:W-:Y:S01]  /*3d70*/  BPT.TRAP 0x1 ;  /* 0x000000040000795c */ /* 0x000fe20000300000 */
.L_x_61:
[----:B------:R-:W-:Y:S05]  /*3d80*/  @P0 BRA `(.L_x_62) ;  /* 0x0000000000040947 */ /* 0x000fea0003800000 */
[----:B------:R-:W-:Y:S01]  /*3d90*/  BPT.TRAP 0x1 ;  /* 0x000000040000795c */ /* 0x000fe20000300000 */
.L_x_62:
[----:B------:R-:W-:Y:S01]  /*3da0*/  IMAD R4, R3, 0x4000, R14 ;  /* 0x0000400003047824 */ /* 0x000fe200078e020e */
[----:B------:R-:W-:Y:S01]  /*3db0*/  R2UR UR34, R15 ;  /* 0x000000000f2272ca */ /* 0x000fe200000e0000 */
[----:B------:R-:W-:Y:S01]  /*3dc0*/  VIADD R20, R20, 0xffffffff ;  /* 0xffffffff14147836 */ /* 0x000fe20000000000 */
[----:B------:R-:W-:Y:S01]  /*3dd0*/  R2UR UR33, R13 ;  /* 0x000000000d2172ca */ /* 0x000fe200000e0000 */
[----:B------:R-:W-:Y:S01]  /*3de0*/  UIADD3 UR6, UP0, UR22, 0xf0, URZ ;  /* 0x000000f016067890 */ /* 0x000fe2000ff1e03f */
[----:B------:R-:W-:Y:S01]  /*3df0*/  R2UR UR24, R4 ;  /* 0x00000000041872ca */ /* 0x000fe200000e0000 */
[----:B------:R-:W-:Y:S01]  /*3e00*/  IMAD R4, R3, 0x800, R10 ;  /* 0x0000080003047824 */ /* 0x000fe200078e020a */
[----:B------:R-:W-:Y:S01]  /*3e10*/  R2UR UR36, R33 ;  /* 0x00000000212472ca */ /* 0x000fe200000e0000 */
[----:B------:R-:W-:Y:S01]  /*3e20*/  UIADD3 UR30, UP1, UR22, 0x1f0, URZ ;  /* 0x000001f0161e7890 */ /* 0x000fe2000ff3e03f */
[----:B------:R-:W-:Y:S01]  /*3e30*/  R2UR UR35, R32 ;  /* 0x00000000202372ca */ /* 0x000fe200000e0000 */
[----:B------:R-:W-:Y:S01]  /*3e40*/  IMAD R4, R4, 0x2, R14 ;  /* 0x0000000204047824 */ /* 0x000fe200078e020e */
[----:B------:R-:W-:Y:S01]  /*3e50*/  R2UR UR19, R12 ;  /* 0x000000000c1372ca */ /* 0x000fe200000e0000 */
[----:B------:R-:W-:Y:S01]  /*3e60*/  UIADD3.X UR7, URZ, UR23, URZ, UP0, !UPT ;  /* 0x000000173f077290 */ /* 0x000fe200087fe43f */
[----:B------:R-:W-:Y:S01]  /*3e70*/  ISETP.GT.AND P3, PT, R20, 0x1, PT ;  /* 0x000000011400780c */ /* 0x000fe20003f64270 */
[----:B------:R-:W-:Y:S01]  /*3e80*/  UIADD3 UR26, UR34, 0x40, URZ ;  /* 0x00000040221a7890 */ /* 0x000fe2000fffe03f */
[----:B------:R-:W-:Y:S01]  /*3e90*/  R2UR UR8, R4 ;  /* 0x00000000040872ca */ /* 0x000fe200000e0000 */
[----:B------:R-:W-:Y:S01]  /*3ea0*/  UIADD3.X UR31, URZ, UR23, URZ, UP1, !UPT ;  /* 0x000000173f1f7290 */ /* 0x000fe20008ffe43f */
[----:B------:R-:W-:Y:S01]  /*3eb0*/  VIADD R3, R3, 0x1 ;  /* 0x0000000103037836 */ /* 0x000fe20000000000 */
[----:B------:R-:W-:Y:S01]  /*3ec0*/  UIADD3 UR32, UR24, 0x180, URZ ;  /* 0x0000018018207890 */ /* 0x000fe2000fffe03f */
[----:B------:R-:W-:Y:S01]  /*3ed0*/  VIADD R15, R15, 0x80 ;  /* 0x000000800f0f7836 */ /* 0x000fe20000000000 */
[----:B------:R-:W-:Y:S01]  /*3ee0*/  UIADD3 UR24, UR24, 0x2180, URZ ;  /* 0x0000218018187890 */ /* 0x000fe2000fffe03f */
[----:B------:R-:W-:Y:S01]  /*3ef0*/  UMOV UR14, 0x0 ;  /* 0x00000000000e7882 */ /* 0x000fe20000000000 */
[----:B------:R-:W-:Y:S01]  /*3f00*/  UMOV UR15, 0x10000000 ;  /* 0x10000000000f7882 */ /* 0x000fe20000000000 */
[----:B------:R-:W-:Y:S01]  /*3f10*/  ISETP.NE.AND P1, PT, R3, 0xb, PT ;  /* 0x0000000b0300780c */ /* 0x000fe20003f25270 */
[----:B------:R-:W-:Y:S01]  /*3f20*/  UMOV UR25, UR33 ;  /* 0x0000002100197c82 */ /* 0x000fe20008000000 */
[----:B------:R-:W-:Y:S01]  /*3f30*/  UMOV UR28, UR36 ;  /* 0x00000024001c7c82 */ /* 0x000fe20008000000 */
[----:B------:R-:W-:-:S02]  /*3f40*/  UMOV UR27, UR35 ;  /* 0x00000023001b7c82 */ /* 0x000fc40008000000 */
[----:B------:R-:W-:Y:S01]  /*3f50*/  UIADD3 UR16, UR8, 0x2c180, URZ ;  /* 0x0002c18008107890 */ /* 0x000fe2000fffe03f */
[----:B------:R0:W-:Y:S01]  /*3f60*/  UTMALDG.3D [UR32], [UR6], desc[UR14] ;  /* 0x00000e20060075b4 */ /* 0x0001e20008011000 */
[----:B------:R-:W-:Y:S01]  /*3f70*/  UIADD3 UR8, UR8, 0x2c980, URZ ;  /* 0x0002c98008087890 */ /* 0x000fe2000fffe03f */
[----:B------:R-:W-:Y:S01]  /*3f80*/  SEL R5, RZ, 0x1, P1 ;  /* 0x00000001ff057807 */ /* 0x000fe20000800000 */
[----:B------:R-:W-:Y:S01]  /*3f90*/  UMOV UR29, 0x30000 ;  /* 0x00030000001d7882 */ /* 0x000fe20000000000 */
[----:B------:R-:W-:Y:S01]  /*3fa0*/  UMOV UR17, UR33 ;  /* 0x0000002100117c82 */ /* 0x000fe20008000000 */
[----:B------:R-:W-:Y:S01]  /*3fb0*/  UMOV UR18, UR34 ;  /* 0x0000002200127c82 */ /* 0x000fe20008000000 */
[----:B------:R-:W-:Y:S01]  /*3fc0*/  UMOV UR20, UR36 ;  /* 0x0000002400147c82 */ /* 0x000fe20008000000 */
[----:B------:R-:W-:Y:S01]  /*3fd0*/  UMOV UR9, UR33 ;  /* 0x0000002100097c82 */ /* 0x000fe20008000000 */
[----:B------:R-:W-:Y:S01]  /*3fe0*/  UMOV UR11, UR19 ;  /* 0x00000013000b7c82 */ /* 0x000fe20008000000 */
[----:B------:R-:W-:Y:S01]  /*3ff0*/  UMOV UR12, UR36 ;  /* 0x00000024000c7c82 */ /* 0x000fe20008000000 */
[----:B------:R0:W-:Y:S01]  /*4000*/  UTMALDG.3D [UR24], [UR6], desc[UR14] ;  /* 0x00000e18060075b4 */ /* 0x0001e20008011000 */
[----:B------:R-:W-:Y:S01]  /*4010*/  UMOV UR10, UR26 ;  /* 0x0000001a000a7c82 */ /* 0x000fe20008000000 */
[----:B------:R-:W-:-:S02]  /*4020*/  LOP3.LUT R2, R2, R5, RZ, 0x3c, !PT ;  /* 0x0000000502027212 */ /* 0x000fc400078e3cff */
[----:B------:R-:W-:Y:S01]  /*4030*/  SEL R3, R3, RZ, P1 ;  /* 0x000000ff03037207 */ /* 0x000fe20000800000 */
[----:B------:R0:W-:Y:S01]  /*4040*/  UTMALDG.3D.MULTICAST [UR16], [UR30], UR29, desc[UR14] ;  /* 0x00000e101e0073b4 */ /* 0x0001e2000801181d */
[----:B------:R0:W-:Y:S02]  /*4050*/  UTMALDG.3D.MULTICAST [UR8], [UR30], UR29, desc[UR14] ;  /* 0x00000e081e0073b4 */ /* 0x0001e4000801181d */
[----:B0-----:R-:W-:Y:S05]  /*4060*/  @P3 BRA `(.L_x_63) ;  /* 0xfffffffc00103947 */ /* 0x001fea000383ffff */
.L_x_59:
[----:B------:R-:W-:Y:S05]  /*4070*/  BSYNC B1 ;  /* 0x0000000000017941 */ /* 0x000fea0003800000 */
.L_x_58:
[----:B------:R-:W-:Y:S01]  /*4080*/  LOP3.LUT P4, RZ, R9, 0xff, RZ, 0xc0, !PT ;  /* 0x000000ff09ff7812 */ /* 0x000fe2000788c0ff */
[----:B------:R-:W-:Y:S01]  /*4090*/  VIADD R4, R7, UR40 ;  /* 0x0000002807047c36 */ /* 0x000fe20008000000 */
[----:B------:R-:W-:Y:S01]  /*40a0*/  ULDC.64 UR6, c[0x0][0x650] ;  /* 0x0001940000067ab9 */ /* 0x000fe20000000a00 */
[----:B------:R-:W-:Y:S01]  /*40b0*/  IMAD.U32 R7, RZ, RZ, UR40 ;  /* 0x00000028ff077e24 */ /* 0x000fe2000f8e00ff */
[----:B------:R-:W-:Y:S01]  /*40c0*/  UISETP.GE.U32.AND UP0, UPT, UR40, 0xb, UPT ;  /* 0x0000000b2800788c */ /* 0x000fe2000bf06070 */
[----:B------:R-:W-:Y:S01]  /*40d0*/  BSSY B1, `(.L_x_64) ;  /* 0x000006e000017945 */ /* 0x000fe20003800000 */
[----:B------:R-:W-:Y:S01]  /*40e0*/  ISETP.GT.U32.AND P1, PT, R4, 0xa, PT ;  /* 0x0000000a0400780c */ /* 0x000fe20003f24070 */
[----:B------:R-:W-:Y:S01]  /*40f0*/  IMAD.MOV.U32 R32, RZ, RZ, -0x1 ;  /* 0xffffffffff207424 */ /* 0x000fe200078e00ff */
[----:B------:R-:W-:Y:S01]  /*4100*/  PRMT R9, RZ, 0x7610, R9 ;  /* 0x00007610ff097816 */ /* 0x000fe20000000009 */
[----:B------:R-:W-:Y:S01]  /*4110*/  IMAD.MOV.U32 R33, RZ, RZ, -0x1 ;  /* 0xffffffffff217424 */ /* 0x000fe200078e00ff */
[----:B------:R-:W-:-:S02]  /*4120*/  ISETP.LT.U32.AND P1, PT, R7, 0xb, P1 ;  /* 0x0000000b0700780c */ /* 0x000fc40000f21070 */
[----:B------:R-:W-:Y:S01]  /*4130*/  PLOP3.LUT P3, PT, PT, PT, UP0, 0x80, 0x0 ;  /* 0x000000000000781c */ /* 0x000fe20003f6f008 */
[----:B------:R-:W0:Y:S01]  /*4140*/  @P4 S2R R3, SR_CgaCtaId ;  /* 0x0000000000034919 */ /* 0x000e220000008800 */
[----:B------:R-:W-:-:S04]  /*4150*/  @P4 MOV R2, 0x400 ;  /* 0x0000040000024802 */ /* 0x000fc80000000f00 */
[----:B0-----:R-:W-:Y:S01]  /*4160*/  @P4 LEA R5, R3, R2, 0x18 ;  /* 0x0000000203054211 */ /* 0x001fe200078ec0ff */
[----:B------:R-:W-:-:S03]  /*4170*/  IMAD.WIDE.U32 R2, R4, -0x45d1745d, RZ ;  /* 0xba2e8ba304027825 */ /* 0x000fc600078e00ff */
[----:B------:R0:W-:Y:S01]  /*4180*/  @P4 SYNCS.ARRIVE.TRANS64.A1T0 RZ, [R5+URZ+0xe8], RZ ;  /* 0x0000e8ff05ff49a7 */ /* 0x0001e2000810003f */
[----:B------:R-:W-:Y:S01]  /*4190*/  IADD3 R22, P4, R22, R16, RZ ;  /* 0x0000001016167210 */ /* 0x000fe20007f9e0ff */
[----:B------:R-:W-:-:S04]  /*41a0*/  IMAD.MOV.U32 R2, RZ, RZ, -0x1 ;  /* 0xffffffffff027424 */ /* 0x000fc800078e00ff */
[----:B------:R-:W-:Y:S01]  /*41b0*/  IMAD.X R19, R19, 0x1, R0, P4 ;  /* 0x0000000113137824 */ /* 0x000fe200020e0600 */
[----:B0-----:R-:W-:Y:S02]  /*41c0*/  SHF.R.U32.HI R5, RZ, 0x3, R3 ;  /* 0x00000003ff057819 */ /* 0x001fe40000011603 */
[----:B------:R-:W-:Y:S02]  /*41d0*/  SEL R3, RZ, 0x1, !P1 ;  /* 0x00000001ff037807 */ /* 0x000fe40004800000 */
[----:B------:R-:W-:Y:S01]  /*41e0*/  ISETP.GE.U32.AND P1, PT, R22, UR6, PT ;  /* 0x0000000616007c0c */ /* 0x000fe2000bf26070 */
[----:B------:R-:W-:Y:S01]  /*41f0*/  IMAD R7, R5, -0xb, R4 ;  /* 0xfffffff505077824 */ /* 0x000fe200078e0204 */
[----:B------:R-:W-:Y:S02]  /*4200*/  LOP3.LUT R6, R6, R3, RZ, 0x3c, !PT ;  /* 0x0000000306067212 */ /* 0x000fe400078e3cff */
[----:B------:R-:W-:Y:S02]  /*4210*/  ISETP.GE.U32.AND.EX P1, PT, R19, UR7, PT, P1 ;  /* 0x0000000713007c0c */ /* 0x000fe4000bf26110 */
[----:B------:R-:W-:-:S02]  /*4220*/  @P3 LOP3.LUT R6, R6, 0x1, R5, 0x78, !PT ;  /* 0x0000000106063812 */ /* 0x000fc400078e7805 */
[----:B------:R-:W-:-:S09]  /*4230*/  PRMT R3, RZ, 0x7610, R3 ;  /* 0x00007610ff037816 */ /* 0x000fd20000000003 */
[----:B------:R-:W-:Y:S05]  /*4240*/  @P1 BRA `(.L_x_65) ;  /* 0x0000000400581947 */ /* 0x000fea0003800000 */
[----:B------:R-:W0:Y:S01]  /*4250*/  S2R R12, SR_CTAID.X ;  /* 0x00000000000c7919 */ /* 0x000e220000002500 */
[----:B------:R-:W-:Y:S01]  /*4260*/  ULDC.64 UR6, c[0x0][0x628] ;  /* 0x00018a0000067ab9 */ /* 0x000fe20000000a00 */
[----:B------:R-:W-:Y:S01]  /*4270*/  ULDC UR9, c[0x0][0x630] ;  /* 0x00018c0000097ab9 */ /* 0x000fe20000000800 */
[----:B------:R-:W-:Y:S01]  /*4280*/  ISETP.NE.U32.AND P1, PT, RZ, UR6, PT ;  /* 0x00000006ff007c0c */ /* 0x000fe2000bf25070 */
[----:B------:R-:W1:Y:S01]  /*4290*/  S2R R13, SR_CTAID.Y ;  /* 0x00000000000d7919 */ /* 0x000e620000002600 */
[----:B------:R-:W-:Y:S01]  /*42a0*/  ULDC UR10, c[0x0][0x150] ;  /* 0x00005400000a7ab9 */ /* 0x000fe20000000800 */
[----:B------:R-:W-:Y:S01]  /*42b0*/  IMAD.MOV.U32 R2, RZ, RZ, R22 ;  /* 0x000000ffff027224 */ /* 0x000fe200078e0016 */
[----:B------:R-:W-:Y:S01]  /*42c0*/  ISETP.NE.AND.EX P1, PT, RZ, UR7, PT, P1 ;  /* 0x00000007ff007c0c */ /* 0x000fe2000bf25310 */
[----:B------:R-:W-:Y:S01]  /*42d0*/  IMAD.MOV.U32 R3, RZ, RZ, R19 ;  /* 0x000000ffff037224 */ /* 0x000fe200078e0013 */
[----:B0-----:R-:W-:-:S11]  /*42e0*/  I2FP.F32.U32 R14, R12 ;  /* 0x0000000c000e7245 */ /* 0x001fd60000201000 */
[----:B------:R-:W-:Y:S05]  /*42f0*/  @!P1 BRA `(.L_x_66) ;  /* 0x0000000000289947 */ /* 0x000fea0003800000 */
[----:B------:R-:W-:Y:S02]  /*4300*/  ULDC UR8, c[0x0][0x634] ;  /* 0x00018d0000087ab9 */ /* 0x000fe40000000800 */
[----:B------:R-:W-:-:S05]  /*4310*/  IADD3 R3, P1, R22, UR8, RZ ;  /* 0x0000000816037c10 */ /* 0x000fca000ff3e0ff */
[----:B------:R-:W-:-:S04]  /*4320*/  IMAD.X R15, RZ, RZ, R19, P1 ;  /* 0x000000ffff0f7224 */ /* 0x000fc800008e0613 */
[----:B------:R-:W-:-:S04]  /*4330*/  IMAD.WIDE.U32 R4, R15, UR6, RZ ;  /* 0x000000060f047c25 */ /* 0x000fc8000f8e00ff */
[----:B------:R-:W-:-:S04]  /*4340*/  IMAD.WIDE.U32 R4, P1, R3, UR7, R4 ;  /* 0x0000000703047c25 */ /* 0x000fc8000f820004 */
[----:B------:R-:W-:-:S04]  /*4350*/  IMAD.WIDE.U32 R2, R3, UR6, RZ ;  /* 0x0000000603027c25 */ /* 0x000fc8000f8e00ff */
[----:B------:R-:W-:Y:S01]  /*4360*/  IMAD.MOV.U32 R2, RZ, RZ, R5 ;  /* 0x000000ffff027224 */ /* 0x000fe200078e0005 */
[----:B------:R-:W-:Y:S01]  /*4370*/  IADD3 RZ, P3, R3, R4, RZ ;  /* 0x0000000403ff7210 */ /* 0x000fe20007f7e0ff */
[----:B------:R-:W-:-:S04]  /*4380*/  IMAD.X R3, RZ, RZ, RZ, P1 ;  /* 0x000000ffff037224 */ /* 0x000fc800008e06ff */
[----:B------:R-:W-:-:S08]  /*4390*/  IMAD.WIDE.U32.X R2, R15, UR7, R2, P3 ;  /* 0x000000070f027c25 */ /* 0x000fd000098e0402 */
.L_x_66:
[--C-:B------:R-:W-:Y:S01]  /*43a0*/  SHF.R.U64 R33, R2, UR9, R3.reuse ;  /* 0x0000000902217c19 */ /* 0x100fe20008001203 */
[----:B------:R-:W-:Y:S01]  /*43b0*/  FMUL R14, R14, UR10 ;  /* 0x0000000a0e0e7c20 */ /* 0x000fe20008400000 */
[----:B------:R-:W-:Y:S01]  /*43c0*/  SHF.R.U32.HI R2, RZ, UR9, R3 ;  /* 0x00000009ff027c19 */ /* 0x000fe20008011603 */
[----:B------:R-:W0:Y:S01]  /*43d0*/  LDC R21, c[0x0][0x144] ;  /* 0x00005100ff157b82 */ /* 0x000e220000000800 */
[----:B------:R-:W-:Y:S01]  /*43e0*/  IADD3 R15, P1, RZ, -R33, RZ ;  /* 0x80000021ff0f7210 */ /* 0x000fe20007f3e0ff */
[----:B------:R-:W-:Y:S01]  /*43f0*/  ULDC UR8, c[0x0][0x154] ;  /* 0x0000550000087ab9 */ /* 0x000fe20000000800 */
[----:B-1----:R-:W-:Y:S01]  /*4400*/  I2FP.F32.U32 R3, R13 ;  /* 0x0000000d00037245 */ /* 0x002fe20000201000 */
[----:B------:R-:W1:Y:S01]  /*4410*/  F2I.U32.TRUNC.NTZ R14, R14 ;  /* 0x0000000e000e7305 */ /* 0x000e62000020f000 */
[----:B------:R-:W-:Y:S01]  /*4420*/  ULDC.64 UR6, c[0x0][0x620] ;  /* 0x0001880000067ab9 */ /* 0x000fe20000000a00 */
[----:B------:R-:W-:Y:S01]  /*4430*/  IMAD.X R2, RZ, RZ, ~R2, P1 ;  /* 0x000000ffff027224 */ /* 0x000fe200008e0e02 */
[----:B------:R-:W-:Y:S01]  /*4440*/  ISETP.NE.AND P4, PT, R23, 0x1, PT ;  /* 0x000000011700780c */ /* 0x000fe20003f85270 */
[----:B------:R-:W-:Y:S01]  /*4450*/  FMUL R4, R3, UR8 ;  /* 0x0000000803047c20 */ /* 0x000fe20008400000 */
[----:B------:R-:W2:Y:S01]  /*4460*/  LDC R20, c[0x0][0x148] ;  /* 0x00005200ff147b82 */ /* 0x000ea20000000800 */
[----:B------:R-:W-:Y:S01]  /*4470*/  IMAD R2, R2, UR6, RZ ;  /* 0x0000000602027c24 */ /* 0x000fe2000f8e02ff */
[----:B------:R-:W-:Y:S01]  /*4480*/  ULDC.64 UR8, c[0x0][0x640] ;  /* 0x0001900000087ab9 */ /* 0x000fe20000000a00 */
[----:B------:R-:W-:Y:S01]  /*4490*/  IMAD.MOV.U32 R3, RZ, RZ, R19 ;  /* 0x000000ffff037224 */ /* 0x000fe200078e0013 */
[----:B------:R-:W-:Y:S01]  /*44a0*/  ISETP.NE.U32.AND P1, PT, RZ, UR8, PT ;  /* 0x00000008ff007c0c */ /* 0x000fe2000bf25070 */
[----:B------:R-:W3:Y:S01]  /*44b0*/  F2I.U32.TRUNC.NTZ R4, R4 ;  /* 0x0000000400047305 */ /* 0x000ee2000020f000 */
[----:B------:R-:W-:-:S02]  /*44c0*/  IMAD R5, R15, UR7, R2 ;  /* 0x000000070f057c24 */ /* 0x000fc4000f8e0202 */
[----:B------:R-:W-:Y:S01]  /*44d0*/  IMAD.MOV.U32 R2, RZ, RZ, R22 ;  /* 0x000000ffff027224 */ /* 0x000fe200078e0016 */
[----:B------:R-:W-:Y:S01]  /*44e0*/  ISETP.NE.AND.EX P1, PT, RZ, UR9, PT, P1 ;  /* 0x00000009ff007c0c */ /* 0x000fe2000bf25310 */
[----:B-1----:R-:W-:Y:S02]  /*44f0*/  IMAD.MOV R14, RZ, RZ, -R14 ;  /* 0x000000ffff0e7224 */ /* 0x002fe400078e0a0e */
[----:B------:R-:W-:Y:S01]  /*4500*/  IMAD.WIDE.U32 R2, R15, UR6, R2 ;  /* 0x000000060f027c25 */ /* 0x000fe2000f8e0002 */
[----:B------:R-:W-:-:S03]  /*4510*/  ULDC UR6, c[0x0][0x618] ;  /* 0x0001860000067ab9 */ /* 0x000fc60000000800 */
[----:B------:R-:W-:Y:S02]  /*4520*/  IMAD.IADD R3, R3, 0x1, R5 ;  /* 0x0000000103037824 */ /* 0x000fe400078e0205 */
[----:B0-----:R-:W-:-:S03]  /*4530*/  IMAD R12, R21, R14, R12 ;  /* 0x0000000e150c7224 */ /* 0x001fc600078e020c */
[--C-:B------:R-:W-:Y:S01]  /*4540*/  SHF.R.U64 R14, R2, UR6, R3.reuse ;  /* 0x00000006020e7c19 */ /* 0x100fe20008001203 */
[----:B---3--:R-:W-:Y:S01]  /*4550*/  IMAD.MOV R2, RZ, RZ, -R4 ;  /* 0x000000ffff027224 */ /* 0x008fe200078e0a04 */
[----:B------:R-:W-:Y:S01]  /*4560*/  SHF.R.U32.HI R3, RZ, UR6, R3 ;  /* 0x00000006ff037c19 */ /* 0x000fe20008011603 */
[----:B------:R-:W-:Y:S02]  /*4570*/  ULDC UR6, c[0x0][0x608] ;  /* 0x0001820000067ab9 */ /* 0x000fe40000000800 */
[----:B--2---:R-:W-:Y:S01]  /*4580*/  @P4 IMAD R12, R20, R2, R13 ;  /* 0x00000002140c4224 */ /* 0x004fe200078e020d */
[--C-:B------:R-:W-:Y:S02]  /*4590*/  SHF.R.U64 R20, R14, UR6, R3.reuse ;  /* 0x000000060e147c19 */ /* 0x100fe40008001203 */
[----:B------:R-:W-:Y:S01]  /*45a0*/  SHF.R.U32.HI R3, RZ, UR6, R3 ;  /* 0x00000006ff037c19 */ /* 0x000fe20008011603 */
[----:B------:R-:W-:-:S03]  /*45b0*/  ULDC UR6, c[0x0][0x658] ;  /* 0x0001960000067ab9 */ /* 0x000fc60000000800 */
[--C-:B------:R-:W-:Y:S02]  /*45c0*/  SHF.R.U64 R13, R20, UR6, R3.reuse ;  /* 0x00000006140d7c19 */ /* 0x100fe40008001203 */
[----:B------:R-:W-:-:S03]  /*45d0*/  SHF.R.U32.HI R15, RZ, UR6, R3 ;  /* 0x00000006ff0f7c19 */ /* 0x000fc60008011603 */
[----:B------:R-:W-:Y:S02]  /*45e0*/  IMAD.MOV.U32 R4, RZ, RZ, R13 ;  /* 0x000000ffff047224 */ /* 0x000fe400078e000d */
[----:B------:R-:W-:Y:S01]  /*45f0*/  IMAD.MOV.U32 R3, RZ, RZ, R15 ;  /* 0x000000ffff037224 */ /* 0x000fe200078e000f */
[----:B------:R-:W-:Y:S06]  /*4600*/  @!P1 BRA `(.L_x_67) ;  /* 0x00000000002c9947 */ /* 0x000fec0003800000 */
        /* <DEDUP_REMOVED lines=9> */
[----:B------:R-:W-:-:S04]  /*46a0*/  IMAD.WIDE.U32.X R2, R15, UR9, R2, P3 ;  /* 0x000000090f027c25 */ /* 0x000fc800098e0402 */
[----:B------:R-:W-:-:S07]  /*46b0*/  IMAD.MOV.U32 R4, RZ, RZ, R2 ;  /* 0x000000ffff047224 */ /* 0x000fce00078e0002 */
.L_x_67:
[----:B------:R-:W-:Y:S01]  /*46c0*/  ULDC UR6, c[0x0][0x648] ;  /* 0x0001920000067ab9 */ /* 0x000fe20000000800 */
[----:B------:R-:W-:Y:S01]  /*46d0*/  LOP3.LUT R2, R20, UR13, RZ, 0xc0, !PT ;  /* 0x0000000d14027c12 */ /* 0x000fe2000f8ec0ff */
[----:B------:R-:W-:Y:S01]  /*46e0*/  ULDC UR7, c[0x0][0x610] ;  /* 0x0001840000077ab9 */ /* 0x000fe20000000800 */
[----:B------:R-:W-:Y:S01]  /*46f0*/  SHF.R.U64 R3, R4, UR6, R3 ;  /* 0x0000000604037c19 */ /* 0x000fe20008001203 */
[----:B------:R-:W-:Y:S01]  /*4700*/  ULDC UR6, c[0x0][0x638] ;  /* 0x00018e0000067ab9 */ /* 0x000fe20000000800 */
[----:B------:R-:W-:-:S03]  /*4710*/  LOP3.LUT R14, R14, UR4, RZ, 0xc0, !PT ;  /* 0x000000040e0e7c12 */ /* 0x000fc6000f8ec0ff */
[----:B------:R-:W-:Y:S02]  /*4720*/  IMAD.MOV R4, RZ, RZ, -R3 ;  /* 0x000000ffff047224 */ /* 0x000fe400078e0a03 */
[----:B------:R-:W-:Y:S02]  /*4730*/  IMAD R3, R3, UR5, R2 ;  /* 0x0000000503037c24 */ /* 0x000fe4000f8e0202 */
[----:B------:R-:W-:Y:S01]  /*4740*/  IMAD R13, R4, UR6, R13 ;  /* 0x00000006040d7c24 */ /* 0x000fe2000f8e020d */
[----:B------:R-:W-:Y:S01]  /*4750*/  ULDC UR6, c[0x0][0x600] ;  /* 0x0001800000067ab9 */ /* 0x000fe20000000800 */
[----:B------:R-:W-:Y:S02]  /*4760*/  IMAD R12, R3, UR7, R12 ;  /* 0x00000007030c7c24 */ /* 0x000fe4000f8e020c */
[----:B------:R-:W-:Y:S02]  /*4770*/  IMAD R13, R13, UR6, R14 ;  /* 0x000000060d0d7c24 */ /* 0x000fe4000f8e020e */
[----:B------:R-:W-:-:S03]  /*4780*/  IMAD.MOV.U32 R3, RZ, RZ, 0x1 ;  /* 0x00000001ff037424 */ /* 0x000fc600078e00ff */
[----:B------:R-:W-:Y:S02]  /*4790*/  SEL R2, R13, R12, !P4 ;  /* 0x0000000c0d027207 */ /* 0x000fe40006000000 */
[----:B------:R-:W-:-:S07]  /*47a0*/  SEL R32, R12, R13, !P4 ;  /* 0x0000000d0c207207 */ /* 0x000fce0006000000 */
.L_x_65:
[----:B------:R-:W-:Y:S05]  /*47b0*/  BSYNC B1 ;  /* 0x0000000000017941 */ /* 0x000fea0003800000 */
.L_x_64:
[----:B------:R-:W-:-:S13]  /*47c0*/  LOP3.LUT P1, RZ, R3, 0xff, RZ, 0xc0, !PT ;  /* 0x000000ff03ff7812 */ /* 0x000fda000782c0ff */
[----:B------:R-:W-:Y:S05]  /*47d0*/  @P1 BRA `(.L_x_68) ;  /* 0xfffffff400001947 */ /* 0x000fea000383ffff */
[----:B------:R-:W-:Y:S05]  /*47e0*/  BSYNC B0 ;  /* 0x0000000000007941 */ /* 0x000fea0003800000 */
.L_x_56:
[----:B------:R-:W-:-:S03]  /*47f0*/  UMOV UR6, 0xffffffff ;  /* 0xffffffff00067882 */ /* 0x000fc60000000000 */
[----:B------:R-:W-:Y:S05]  /*4800*/  BRA.DIV UR6, `(.L_x_69) ;  /* 0x0000000a06447947 */ /* 0x000fea000b800000 */
[----:B------:R-:W-:-:S13]  /*4810*/  ELECT P6, URZ, PT ;  /* 0x00000000003f782f */ /* 0x000fda00038c0000 */
.L_x_92:
[----:B------:R-:W-:Y:S04]  /*4820*/  BSSY B0, `(.L_x_70) ;  /* 0x000006a000007945 */ /* 0x000fe80003800000 */
[----:B------:R-:W-:Y:S05]  /*4830*/  @!P6 BRA `(.L_x_71) ;  /* 0x0000000400a0e947 */ /* 0x000fea0003800000 */
[----:B------:R-:W-:-:S04]  /*4840*/  LOP3.LUT R18, R18, 0x2, RZ, 0xfc, !PT ;  /* 0x0000000212127812 */ /* 0x000fc800078efcff */
[----:B------:R-:W-:-:S13]  /*4850*/  ISETP.NE.AND P0, PT, R18, 0x3, PT ;  /* 0x000000031200780c */ /* 0x000fda0003f05270 */
[----:B------:R-:W-:Y:S05]  /*4860*/  @!P0 BRA `(.L_x_72) ;  /* 0x0000000000048947 */ /* 0x000fea0003800000 */
[----:B------:R-:W-:Y:S01]  /*4870*/  BPT.TRAP 0x1 ;  /* 0x000000040000795c */ /* 0x000fe20000300000 */
.L_x_72:
[----:B------:R-:W0:Y:S01]  /*4880*/  S2R R3, SR_CgaCtaId ;  /* 0x0000000000037919 */ /* 0x000e220000008800 */
[----:B------:R-:W-:Y:S02]  /*4890*/  MOV R0, 0x400 ;  /* 0x0000040000007802 */ /* 0x000fe40000000f00 */
[----:B------:R-:W-:Y:S02]  /*48a0*/  SHF.L.U32 R2, R6, 0x1f, RZ ;  /* 0x0000001f06027819 */ /* 0x000fe400000006ff */
[----:B0-----:R-:W-:-:S05]  /*48b0*/  LEA R0, R3, R0, 0x18 ;  /* 0x0000000003007211 */ /* 0x001fca00078ec0ff */
[----:B------:R-:W-:-:S04]  /*48c0*/  VIADD R0, R0, 0x58 ;  /* 0x0000005800007836 */ /* 0x000fc80000000000 */
[C---:B------:R-:W-:Y:S02]  /*48d0*/  IMAD R5, R7.reuse, 0x8, R0 ;  /* 0x0000000807057824 */ /* 0x040fe400078e0200 */
[----:B------:R-:W-:Y:S02]  /*48e0*/  VIADD R7, R7, 0x1 ;  /* 0x0000000107077836 */ /* 0x000fe40000000000 */
[----:B------:R-:W0:Y:S03]  /*48f0*/  SYNCS.PHASECHK.TRANS64.TRYWAIT P0, [R5+URZ], R2 ;  /* 0x00000002050075a7 */ /* 0x000e26000800017f */
[----:B------:R-:W-:-:S04]  /*4900*/  ISETP.NE.AND P1, PT, R7, 0xb, PT ;  /* 0x0000000b0700780c */ /* 0x000fc80003f25270 */
[----:B------:R-:W-:Y:S02]  /*4910*/  SEL R3, RZ, 0x1, P1 ;  /* 0x00000001ff037807 */ /* 0x000fe40000800000 */
[----:B------:R-:W-:Y:S02]  /*4920*/  SEL R7, R7, RZ, P1 ;  /* 0x000000ff07077207 */ /* 0x000fe40000800000 */
[----:B------:R-:W-:-:S03]  /*4930*/  LOP3.LUT R6, R6, R3, RZ, 0x3c, !PT ;  /* 0x0000000306067212 */ /* 0x000fc600078e3cff */
[----:B------:R-:W-:Y:S01]  /*4940*/  IMAD R9, R7, 0x8, R0 ;  /* 0x0000000807097824 */ /* 0x000fe200078e0200 */
[----:B------:R-:W-:Y:S01]  /*4950*/  SHF.L.U32 R4, R6, 0x1f, RZ ;  /* 0x0000001f06047819 */ /* 0x000fe200000006ff */
[----:B0-----:R-:W-:Y:S06]  /*4960*/  @!P0 BRA `(.L_x_73) ;  /* 0x00000008000c8947 */ /* 0x001fec0003800000 */
.L_x_93:
[----:B------:R-:W1:Y:S01]  /*4970*/  SYNCS.PHASECHK.TRANS64.TRYWAIT P0, [R9+URZ], R4 ;  /* 0x00000004090075a7 */ /* 0x000e62000800017f */
[----:B0-----:R-:W-:-:S05]  /*4980*/  VIADD R2, R7, 0x1 ;  /* 0x0000000107027836 */ /* 0x001fca0000000000 */
[----:B------:R-:W-:-:S04]  /*4990*/  ISETP.NE.AND P1, PT, R2, 0xb, PT ;  /* 0x0000000b0200780c */ /* 0x000fc80003f25270 */
[----:B------:R-:W-:Y:S02]  /*49a0*/  SEL R3, RZ, 0x1, P1 ;  /* 0x00000001ff037807 */ /* 0x000fe40000800000 */
[----:B------:R-:W-:Y:S02]  /*49b0*/  SEL R7, R2, RZ, P1 ;  /* 0x000000ff02077207 */ /* 0x000fe40000800000 */
[----:B------:R-:W-:-:S03]  /*49c0*/  LOP3.LUT R6, R6, R3, RZ, 0x3c, !PT ;  /* 0x0000000306067212 */ /* 0x000fc600078e3cff */
[----:B------:R-:W-:Y:S01]  /*49d0*/  IMAD R8, R7, 0x8, R0 ;  /* 0x0000000807087824 */ /* 0x000fe200078e0200 */
[----:B------:R-:W-:Y:S01]  /*49e0*/  SHF.L.U32 R5, R6, 0x1f, RZ ;  /* 0x0000001f06057819 */ /* 0x000fe200000006ff */
[----:B-1----:R-:W-:Y:S06]  /*49f0*/  @!P0 BRA `(.L_x_74) ;  /* 0x0000000400fc8947 */ /* 0x002fec0003800000 */
.L_x_94:
[----:B------:R-:W1:Y:S01]  /*4a00*/  SYNCS.PHASECHK.TRANS64.TRYWAIT P0, [R8+URZ], R5 ;  /* 0x00000005080075a7 */ /* 0x000e62000800017f */
[----:B------:R-:W-:-:S05]  /*4a10*/  VIADD R2, R7, 0x1 ;  /* 0x0000000107027836 */ /* 0x000fca0000000000 */
[----:B------:R-:W-:-:S04]  /*4a20*/  ISETP.NE.AND P1, PT, R2, 0xb, PT ;  /* 0x0000000b0200780c */ /* 0x000fc80003f25270 */
[----:B------:R-:W-:Y:S02]  /*4a30*/  SEL R3, RZ, 0x1, P1 ;  /* 0x00000001ff037807 */ /* 0x000fe40000800000 */
[----:B------:R-:W-:Y:S02]  /*4a40*/  SEL R7, R2, RZ, P1 ;  /* 0x000000ff02077207 */ /* 0x000fe40000800000 */
[----:B------:R-:W-:-:S03]  /*4a50*/  LOP3.LUT R6, R6, R3, RZ, 0x3c, !PT ;  /* 0x0000000306067212 */ /* 0x000fc600078e3cff */
[----:B0-----:R-:W-:Y:S01]  /*4a60*/  IMAD R9, R7, 0x8, R0 ;  /* 0x0000000807097824 */ /* 0x001fe200078e0200 */
[----:B------:R-:W-:Y:S01]  /*4a70*/  SHF.L.U32 R4, R6, 0x1f, RZ ;  /* 0x0000001f06047819 */ /* 0x000fe200000006ff */
[----:B-1----:R-:W-:Y:S06]  /*4a80*/  @!P0 BRA `(.L_x_75) ;  /* 0x0000000400ec8947 */ /* 0x002fec0003800000 */
.L_x_95:
        /* <DEDUP_REMOVED lines=9> */
.L_x_96:
        /* <DEDUP_REMOVED lines=9> */
.L_x_97:
        /* <DEDUP_REMOVED lines=9> */
.L_x_98:
        /* <DEDUP_REMOVED lines=9> */
.L_x_99:
        /* <DEDUP_REMOVED lines=9> */
.L_x_100:
[----:B------:R-:W1:Y:S01]  /*4d60*/  SYNCS.PHASECHK.TRANS64.TRYWAIT P0, [R8+URZ], R5 ;  /* 0x00000005080075a7 */ /* 0x000e62000800017f */
[----:B------:R-:W-:-:S05]  /*4d70*/  VIADD R2, R7, 0x1 ;  /* 0x0000000107027836 */ /* 0x000fca0000000000 */
[----:B------:R-:W-:-:S04]  /*4d80*/  ISETP.NE.AND P1, PT, R2, 0xb, PT ;  /* 0x0000000b0200780c */ /* 0x000fc80003f25270 */
[----:B------:R-:W-:Y:S02]  /*4d90*/  SEL R3, RZ, 0x1, P1 ;  /* 0x00000001ff037807 */ /* 0x000fe40000800000 */
[----:B------:R-:W-:Y:S02]  /*4da0*/  SEL R7, R2, RZ, P1 ;  /* 0x000000ff02077207 */ /* 0x000fe40000800000 */
[----:B0-----:R-:W-:-:S03]  /*4db0*/  LOP3.LUT R9, R6, R3, RZ, 0x3c, !PT ;  /* 0x0000000306097212 */ /* 0x001fc600078e3cff */
[----:B------:R-:W-:Y:S01]  /*4dc0*/  IMAD R11, R7, 0x8, R0 ;  /* 0x00000008070b7824 */ /* 0x000fe200078e0200 */
[----:B------:R-:W-:Y:S01]  /*4dd0*/  SHF.L.U32 R6, R9, 0x1f, RZ ;  /* 0x0000001f09067819 */ /* 0x000fe200000006ff */
[----:B-1----:R-:W-:Y:S06]  /*4de0*/  @!P0 BRA `(.L_x_81) ;  /* 0x00000004008c8947 */ /* 0x002fec0003800000 */
.L_x_101:
[----:B------:R-:W1:Y:S01]  /*4df0*/  SYNCS.PHASECHK.TRANS64.TRYWAIT P0, [R11+URZ], R6 ;  /* 0x000000060b0075a7 */ /* 0x000e62000800017f */
[----:B------:R-:W-:-:S05]  /*4e00*/  VIADD R2, R7, 0x1 ;  /* 0x0000000107027836 */ /* 0x000fca0000000000 */
[----:B------:R-:W-:-:S04]  /*4e10*/  ISETP.NE.AND P1, PT, R2, 0xb, PT ;  /* 0x0000000b0200780c */ /* 0x000fc80003f25270 */
[----:B------:R-:W-:Y:S02]  /*4e20*/  SEL R4, RZ, 0x1, P1 ;  /* 0x00000001ff047807 */ /* 0x000fe40000800000 */
[----:B------:R-:W-:Y:S02]  /*4e30*/  SEL R3, R2, RZ, P1 ;  /* 0x000000ff02037207 */ /* 0x000fe40000800000 */
[----:B------:R-:W-:Y:S01]  /*4e40*/  LOP3.LUT R4, R9, R4, RZ, 0x3c, !PT ;  /* 0x0000000409047212 */ /* 0x000fe200078e3cff */
[----:B-1----:R-:W-:Y:S06]  /*4e50*/  @!P0 BRA `(.L_x_82) ;  /* 0x0000000400848947 */ /* 0x002fec0003800000 */
.L_x_102:
[----:B------:R-:W-:Y:S01]  /*4e60*/  IMAD R3, R3, 0x8, R0 ;  /* 0x0000000803037824 */ /* 0x000fe200078e0200 */
[----:B------:R-:W-:-:S07]  /*4e70*/  SHF.L.U32 R0, R4, 0x1f, RZ ;  /* 0x0000001f04007819 */ /* 0x000fce00000006ff */
.L_x_83:
[----:B--2---:R2:W3:Y:S02]  /*4e80*/  SYNCS.PHASECHK.TRANS64.TRYWAIT P0, [R3+URZ], R0 ;  /* 0x00000000030075a7 */ /* 0x0044e4000800017f */
[----:B---3--:R-:W-:Y:S05]  /*4e90*/  @!P0 NANOSLEEP.SYNCS 0x989680 ;  /* 0x009896800000895d */ /* 0x008fea0003900000 */
[----:B------:R-:W3:Y:S02]  /*4ea0*/  @!P0 SYNCS.PHASECHK.TRANS64 P0, [R3+URZ], R0 ;  /* 0x00000000030085a7 */ /* 0x000ee4000800007f */
[----:B---3--:R-:W-:Y:S05]  /*4eb0*/  @!P0 BRA `(.L_x_83) ;  /* 0xfffffffc00f08947 */ /* 0x008fea000383ffff */
.L_x_71:
[----:B------:R-:W-:Y:S05]  /*4ec0*/  BSYNC B0 ;  /* 0x0000000000007941 */ /* 0x000fea0003800000 */
.L_x_70:
[----:B------:R-:W-:Y:S05]  /*4ed0*/  EXIT ;  /* 0x000000000000794d */ /* 0x000fea0003800000 */
.L_x_20:
[----:B0-----:R-:W-:-:S04]  /*4ee0*/  IMAD.U32 R3, RZ, RZ, UR43 ;  /* 0x0000002bff037e24 */ /* 0x001fc8000f8e00ff */
[----:B------:R0:W1:Y:S03]  /*4ef0*/  SYNCS.PHASECHK.TRANS64.TRYWAIT P0, [R3+URZ+-0x8], R0 ;  /* 0xfffff800030075a7 */ /* 0x000066000800017f */
[----:B-1----:R-:W-:Y:S05]  /*4f00*/  @!P0 NANOSLEEP.SYNCS 0x989680 ;  /* 0x009896800000895d */ /* 0x002fea0003900000 */
[----:B------:R-:W1:Y:S02]  /*4f10*/  @!P0 SYNCS.PHASECHK.TRANS64 P0, [R3+URZ+-0x8], R0 ;  /* 0xfffff800030085a7 */ /* 0x000e64000800007f */
[----:B-1----:R-:W-:Y:S05]  /*4f20*/  @!P0 BRA `(.L_x_20) ;  /* 0xfffffffc00ec8947 */ /* 0x002fea000383ffff */
[----:B------:R-:W-:Y:S05]  /*4f30*/  BRA `(.L_x_84) ;  /* 0xffffffc800787947 */ /* 0x000fea000383ffff */
.L_x_25:
[----:B-1----:R1:W2:Y:S02]  /*4f40*/  SYNCS.PHASECHK.TRANS64.TRYWAIT P1, [R3+URZ], R0 ;  /* 0x00000000030075a7 */ /* 0x0022a4000802017f */
[----:B--2---:R-:W-:Y:S05]  /*4f50*/  @!P1 NANOSLEEP.SYNCS 0x989680 ;  /* 0x009896800000995d */ /* 0x004fea0003900000 */
[----:B------:R-:W2:Y:S02]  /*4f60*/  @!P1 SYNCS.PHASECHK.TRANS64 P1, [R3+URZ], R0 ;  /* 0x00000000030095a7 */ /* 0x000ea4000802007f */
[----:B--2---:R-:W-:Y:S05]  /*4f70*/  @!P1 BRA `(.L_x_25) ;  /* 0xfffffffc00f09947 */ /* 0x004fea000383ffff */
[----:B------:R-:W-:Y:S05]  /*4f80*/  BRA `(.L_x_24) ;  /* 0xffffffc800e47947 */ /* 0x000fea000383ffff */
.L_x_30:
[----:B-1----:R-:W-:-:S04]  /*4f90*/  IMAD.U32 R5, RZ, RZ, UR4 ;  /* 0x00000004ff057e24 */ /* 0x002fc8000f8e00ff */
[----:B------:R1:W2:Y:S03]  /*4fa0*/  SYNCS.PHASECHK.TRANS64.TRYWAIT P1, [R5+URZ], R4 ;  /* 0x00000004050075a7 */ /* 0x0002a6000802017f */
[----:B--2---:R-:W-:Y:S05]  /*4fb0*/  @!P1 NANOSLEEP.SYNCS 0x989680 ;  /* 0x009896800000995d */ /* 0x004fea0003900000 */
[----:B------:R-:W2:Y:S02]  /*4fc0*/  @!P1 SYNCS.PHASECHK.TRANS64 P1, [R5+URZ], R4 ;  /* 0x00000004050095a7 */ /* 0x000ea4000802007f */
[----:B--2---:R-:W-:Y:S05]  /*4fd0*/  @!P1 BRA `(.L_x_30) ;  /* 0xfffffffc00ec9947 */ /* 0x004fea000383ffff */
[----:B------:R-:W-:Y:S05]  /*4fe0*/  BRA `(.L_x_29) ;  /* 0xffffffd0000c7947 */ /* 0x000fea000383ffff */
.L_x_36:
[----:B0-----:R-:W-:-:S04]  /*4ff0*/  IMAD.U32 R3, RZ, RZ, UR43 ;  /* 0x0000002bff037e24 */ /* 0x001fc8000f8e00ff */
[----:B------:R0:W1:Y:S03]  /*5000*/  SYNCS.PHASECHK.TRANS64.TRYWAIT P0, [R3+URZ+0x8], R0 ;  /* 0x00000800030075a7 */ /* 0x000066000800017f */
[----:B-1----:R-:W-:Y:S05]  /*5010*/  @!P0 NANOSLEEP.SYNCS 0x989680 ;  /* 0x009896800000895d */ /* 0x002fea0003900000 */
[----:B------:R-:W1:Y:S02]  /*5020*/  @!P0 SYNCS.PHASECHK.TRANS64 P0, [R3+URZ+0x8], R0 ;  /* 0x00000800030085a7 */ /* 0x000e64000800007f */
[----:B-1----:R-:W-:Y:S05]  /*5030*/  @!P0 BRA `(.L_x_36) ;  /* 0xfffffffc00ec8947 */ /* 0x002fea000383ffff */
[----:B------:R-:W-:Y:S05]  /*5040*/  BRA `(.L_x_85) ;  /* 0xffffffd400c07947 */ /* 0x000fea000383ffff */
.L_x_57:
[----:B------:R-:W-:Y:S01]  /*5050*/  BSSY B1, `(.L_x_86) ;  /* 0x0000006000017945 */ /* 0x000fe20003800000 */
[----:B------:R-:W-:-:S07]  /*5060*/  IMAD.MOV.U32 R15, RZ, RZ, -0x1 ;  /* 0xffffffffff0f7424 */ /* 0x000fce00078e00ff */
[----:B------:R-:W-:Y:S05]  /*5070*/  WARPSYNC.COLLECTIVE R15, `(.L_x_87) ;  /* 0x000000000f0c7348 */ /* 0x000fea0003c00000 */
[----:B------:R-:W-:Y:S02]  /*5080*/  ELECT P6, UR62, PT ;  /* 0x00000000003e782f */ /* 0x000fe400038c0000 */
[----:B------:R-:W-:Y:S01]  /*5090*/  MOV R14, UR62 ;  /* 0x0000003e000e7c02 */ /* 0x000fe20008000f00 */
[----:B------:R-:W-:Y:S10]  /*50a0*/  ENDCOLLECTIVE ;  /* 0x000000000000791b */ /* 0x000ff40003800000 */
.L_x_87:
[----:B------:R-:W-:Y:S05]  /*50b0*/  BSYNC B1 ;  /* 0x0000000000017941 */ /* 0x000fea0003800000 */
.L_x_86:
[----:B------:R-:W-:Y:S05]  /*50c0*/  BRA `(.L_x_88) ;  /* 0xffffffe800d07947 */ /* 0x000fea000383ffff */
.L_x_60:
[----:B-1----:R1:W2:Y:S02]  /*50d0*/  SYNCS.PHASECHK.TRANS64.TRYWAIT P1, [R13+URZ+0x58], R4 ;  /* 0x000058040d0075a7 */ /* 0x0022a4000802017f */
[----:B--2---:R-:W-:Y:S05]  /*50e0*/  @!P1 NANOSLEEP.SYNCS 0x989680 ;  /* 0x009896800000995d */ /* 0x004fea0003900000 */
[----:B------:R-:W2:Y:S02]  /*50f0*/  @!P1 SYNCS.PHASECHK.TRANS64 P1, [R13+URZ+0x58], R4 ;  /* 0x000058040d0095a7 */ /* 0x000ea4000802007f */
[----:B--2---:R-:W-:Y:S05]  /*5100*/  @!P1 BRA `(.L_x_60) ;  /* 0xfffffffc00f09947 */ /* 0x004fea000383ffff */
[----:B------:R-:W-:Y:S05]  /*5110*/  BRA `(.L_x_89) ;  /* 0xffffffec00047947 */ /* 0x000fea000383ffff */
.L_x_69:
[----:B------:R-:W-:Y:S01]  /*5120*/  BSSY B0, `(.L_x_90) ;  /* 0x0000006000007945 */ /* 0x000fe20003800000 */
[----:B------:R-:W-:-:S07]  /*5130*/  IMAD.MOV.U32 R15, RZ, RZ, -0x1 ;  /* 0xffffffffff0f7424 */ /* 0x000fce00078e00ff */
[----:B------:R-:W-:Y:S05]  /*5140*/  WARPSYNC.COLLECTIVE R15, `(.L_x_91) ;  /* 0x000000000f0c7348 */ /* 0x000fea0003c00000 */
[----:B------:R-:W-:Y:S02]  /*5150*/  ELECT P6, UR62, PT ;  /* 0x00000000003e782f */ /* 0x000fe400038c0000 */
[----:B------:R-:W-:Y:S01]  /*5160*/  MOV R14, UR62 ;  /* 0x0000003e000e7c02 */ /* 0x000fe20008000f00 */
[----:B------:R-:W-:Y:S10]  /*5170*/  ENDCOLLECTIVE ;  /* 0x000000000000791b */ /* 0x000ff40003800000 */
.L_x_91:
[----:B------:R-:W-:Y:S05]  /*5180*/  BSYNC B0 ;  /* 0x0000000000007941 */ /* 0x000fea0003800000 */
.L_x_90:
[----:B------:R-:W-:Y:S05]  /*5190*/  BRA `(.L_x_92) ;  /* 0xfffffff400a07947 */ /* 0x000fea000383ffff */
.L_x_73:
[----:B0-----:R0:W1:Y:S02]  /*51a0*/  SYNCS.PHASECHK.TRANS64.TRYWAIT P0, [R5+URZ], R2 ;  /* 0x00000002050075a7 */ /* 0x001064000800017f */
[----:B-1----:R-:W-:Y:S05]  /*51b0*/  @!P0 NANOSLEEP.SYNCS 0x989680 ;  /* 0x009896800000895d */ /* 0x002fea0003900000 */
[----:B------:R-:W1:Y:S02]  /*51c0*/  @!P0 SYNCS.PHASECHK.TRANS64 P0, [R5+URZ], R2 ;  /* 0x00000002050085a7 */ /* 0x000e64000800007f */
[----:B-1----:R-:W-:Y:S05]  /*51d0*/  @!P0 BRA `(.L_x_73) ;  /* 0xfffffffc00f08947 */ /* 0x002fea000383ffff */
[----:B------:R-:W-:Y:S05]  /*51e0*/  BRA `(.L_x_93) ;  /* 0xfffffff400e07947 */ /* 0x000fea000383ffff */
.L_x_74:
[----:B0-----:R0:W1:Y:S02]  /*51f0*/  SYNCS.PHASECHK.TRANS64.TRYWAIT P0, [R9+URZ], R4 ;  /* 0x00000004090075a7 */ /* 0x001064000800017f */
[----:B-1----:R-:W-:Y:S05]  /*5200*/  @!P0 NANOSLEEP.SYNCS 0x989680 ;  /* 0x009896800000895d */ /* 0x002fea0003900000 */
[----:B------:R-:W1:Y:S02]  /*5210*/  @!P0 SYNCS.PHASECHK.TRANS64 P0, [R9+URZ], R4 ;  /* 0x00000004090085a7 */ /* 0x000e64000800007f */
[----:B-1----:R-:W-:Y:S05]  /*5220*/  @!P0 BRA `(.L_x_74) ;  /* 0xfffffffc00f08947 */ /* 0x002fea000383ffff */
[----:B------:R-:W-:Y:S05]  /*5230*/  BRA `(.L_x_94) ;  /* 0xfffffff400f07947 */ /* 0x000fea000383ffff */
.L_x_75:
[----:B0-----:R0:W1:Y:S02]  /*5240*/  SYNCS.PHASECHK.TRANS64.TRYWAIT P0, [R8+URZ], R5 ;  /* 0x00000005080075a7 */ /* 0x001064000800017f */
[----:B-1----:R-:W-:Y:S05]  /*5250*/  @!P0 NANOSLEEP.SYNCS 0x989680 ;  /* 0x009896800000895d */ /* 0x002fea0003900000 */
[----:B------:R-:W1:Y:S02]  /*5260*/  @!P0 SYNCS.PHASECHK.TRANS64 P0, [R8+URZ], R5 ;  /* 0x00000005080085a7 */ /* 0x000e64000800007f */
[----:B-1----:R-:W-:Y:S05]  /*5270*/  @!P0 BRA `(.L_x_75) ;  /* 0xfffffffc00f08947 */ /* 0x002fea000383ffff */
[----:B------:R-:W-:Y:S05]  /*5280*/  BRA `(.L_x_95) ;  /* 0xfffffff800007947 */ /* 0x000fea000383ffff */
.L_x_76:
[----:B0-----:R0:W1:Y:S02]  /*5290*/  SYNCS.PHASECHK.TRANS64.TRYWAIT P0, [R9+URZ], R4 ;  /* 0x00000004090075a7 */ /* 0x001064000800017f */
[----:B-1----:R-:W-:Y:S05]  /*52a0*/  @!P0 NANOSLEEP.SYNCS 0x989680 ;  /* 0x009896800000895d */ /* 0x002fea0003900000 */
[----:B------:R-:W1:Y:S02]  /*52b0*/  @!P0 SYNCS.PHASECHK.TRANS64 P0, [R9+URZ], R4 ;  /* 0x00000004090085a7 */ /* 0x000e64000800007f */
[----:B-1----:R-:W-:Y:S05]  /*52c0*/  @!P0 BRA `(.L_x_76) ;  /* 0xfffffffc00f08947 */ /* 0x002fea000383ffff */
[----:B------:R-:W-:Y:S05]  /*52d0*/  BRA `(.L_x_96) ;  /* 0xfffffff800107947 */ /* 0x000fea000383ffff */
.L_x_77:
[----:B0-----:R0:W1:Y:S02]  /*52e0*/  SYNCS.PHASECHK.TRANS64.TRYWAIT P0, [R8+URZ], R5 ;  /* 0x00000005080075a7 */ /* 0x001064000800017f */
[----:B-1----:R-:W-:Y:S05]  /*52f0*/  @!P0 NANOSLEEP.SYNCS 0x989680 ;  /* 0x009896800000895d */ /* 0x002fea0003900000 */
[----:B------:R-:W1:Y:S02]  /*5300*/  @!P0 SYNCS.PHASECHK.TRANS64 P0, [R8+URZ], R5 ;  /* 0x00000005080085a7 */ /* 0x000e64000800007f */
[----:B-1----:R-:W-:Y:S05]  /*5310*/  @!P0 BRA `(.L_x_77) ;  /* 0xfffffffc00f08947 */ /* 0x002fea000383ffff */
[----:B------:R-:W-:Y:S05]  /*5320*/  BRA `(.L_x_97) ;  /* 0xfffffff800207947 */ /* 0x000fea000383ffff */
.L_x_78:
[----:B0-----:R0:W1:Y:S02]  /*5330*/  SYNCS.PHASECHK.TRANS64.TRYWAIT P0, [R9+URZ], R4 ;  /* 0x00000004090075a7 */ /* 0x001064000800017f */
[----:B-1----:R-:W-:Y:S05]  /*5340*/  @!P0 NANOSLEEP.SYNCS 0x989680 ;  /* 0x009896800000895d */ /* 0x002fea0003900000 */
[----:B------:R-:W1:Y:S02]  /*5350*/  @!P0 SYNCS.PHASECHK.TRANS64 P0, [R9+URZ], R4 ;  /* 0x00000004090085a7 */ /* 0x000e64000800007f */
[----:B-1----:R-:W-:Y:S05]  /*5360*/  @!P0 BRA `(.L_x_78) ;  /* 0xfffffffc00f08947 */ /* 0x002fea000383ffff */
[----:B------:R-:W-:Y:S05]  /*5370*/  BRA `(.L_x_98) ;  /* 0xfffffff800307947 */ /* 0x000fea000383ffff */
.L_x_79:
[----:B0-----:R0:W1:Y:S02]  /*5380*/  SYNCS.PHASECHK.TRANS64.TRYWAIT P0, [R8+URZ], R5 ;  /* 0x00000005080075a7 */ /* 0x001064000800017f */
[----:B-1----:R-:W-:Y:S05]  /*5390*/  @!P0 NANOSLEEP.SYNCS 0x989680 ;  /* 0x009896800000895d */ /* 0x002fea0003900000 */
[----:B------:R-:W1:Y:S02]  /*53a0*/  @!P0 SYNCS.PHASECHK.TRANS64 P0, [R8+URZ], R5 ;  /* 0x00000005080085a7 */ /* 0x000e64000800007f */
[----:B-1----:R-:W-:Y:S05]  /*53b0*/  @!P0 BRA `(.L_x_79) ;  /* 0xfffffffc00f08947 */ /* 0x002fea000383ffff */
[----:B------:R-:W-:Y:S05]  /*53c0*/  BRA `(.L_x_99) ;  /* 0xfffffff800407947 */ /* 0x000fea000383ffff */
.L_x_80:
[----:B0-----:R0:W1:Y:S02]  /*53d0*/  SYNCS.PHASECHK.TRANS64.TRYWAIT P0, [R9+URZ], R4 ;  /* 0x00000004090075a7 */ /* 0x001064000800017f */
[----:B-1----:R-:W-:Y:S05]  /*53e0*/  @!P0 NANOSLEEP.SYNCS 0x989680 ;  /* 0x009896800000895d */ /* 0x002fea0003900000 */
[----:B------:R-:W1:Y:S02]  /*53f0*/  @!P0 SYNCS.PHASECHK.TRANS64 P0, [R9+URZ], R4 ;  /* 0x00000004090085a7 */ /* 0x000e64000800007f */
[----:B-1----:R-:W-:Y:S05]  /*5400*/  @!P0 BRA `(.L_x_80) ;  /* 0xfffffffc00f08947 */ /* 0x002fea000383ffff */
[----:B------:R-:W-:Y:S05]  /*5410*/  BRA `(.L_x_100) ;  /* 0xfffffff800507947 */ /* 0x000fea000383ffff */
.L_x_81:
[----:B0-----:R0:W1:Y:S02]  /*5420*/  SYNCS.PHASECHK.TRANS64.TRYWAIT P0, [R8+URZ], R5 ;  /* 0x00000005080075a7 */ /* 0x001064000800017f */
[----:B-1----:R-:W-:Y:S05]  /*5430*/  @!P0 NANOSLEEP.SYNCS 0x989680 ;  /* 0x009896800000895d */ /* 0x002fea0003900000 */
[----:B------:R-:W1:Y:S02]  /*5440*/  @!P0 SYNCS.PHASECHK.TRANS64 P0, [R8+URZ], R5 ;  /* 0x00000005080085a7 */ /* 0x000e64000800007f */
[----:B-1----:R-:W-:Y:S05]  /*5450*/  @!P0 BRA `(.L_x_81) ;  /* 0xfffffffc00f08947 */ /* 0x002fea000383ffff */
[----:B------:R-:W-:Y:S05]  /*5460*/  BRA `(.L_x_101) ;  /* 0xfffffff800607947 */ /* 0x000fea000383ffff */
.L_x_82:
[----:B-1----:R1:W2:Y:S02]  /*5470*/  SYNCS.PHASECHK.TRANS64.TRYWAIT P0, [R11+URZ], R6 ;  /* 0x000000060b0075a7 */ /* 0x0022a4000800017f */
[----:B--2---:R-:W-:Y:S05]  /*5480*/  @!P0 NANOSLEEP.SYNCS 0x989680 ;  /* 0x009896800000895d */ /* 0x004fea0003900000 */
[----:B------:R-:W2:Y:S02]  /*5490*/  @!P0 SYNCS.PHASECHK.TRANS64 P0, [R11+URZ], R6 ;  /* 0x000000060b0085a7 */ /* 0x000ea4000800007f */
[----:B--2---:R-:W-:Y:S05]  /*54a0*/  @!P0 BRA `(.L_x_82) ;  /* 0xfffffffc00f08947 */ /* 0x004fea000383ffff */
[----:B------:R-:W-:Y:S05]  /*54b0*/  BRA `(.L_x_102) ;  /* 0xfffffff800687947 */ /* 0x000fea000383ffff */
.L_x_103:
[----:B------:R-:W-:-:S00]  /*54c0*/  BRA `(.L_x_103) ;  /* 0xfffffffc00fc7947 */ /* 0x000fc0000383ffff */
[----:B------:R-:W-:-:S00]  /*54d0*/  NOP ;  /* 0x0000000000007918 */ /* 0x000fc00000000000 */
        /* <DEDUP_REMOVED lines=10> */
.L_x_104:


//--------------------- .nv.global.init           --------------------------
	.section	.nv.global.init,"aw",@progbits
.nv.global.init:
	.type		$str$22,@object
	.size		$str$22,($str$23 - $str$22)
$str$22:
        /*0000*/ 	.byte	0x6b, 0x5f, 0x74, 0x69, 0x6c, 0x65, 0x5f, 0x63, 0x6f, 0x75, 0x6e, 0x74, 0x20, 0x3e, 0x3d, 0x20
        /*0010*/ 	.byte	0x31, 0x00
	.type		$str$23,@object
	.size		$str$23,(__unnamed_1 - $str$23)
$str$23:
        /*0012*/ 	.byte	0x2f, 0x74, 0x6d, 0x70, 0x2f, 0x63, 0x75, 0x74, 0x6c, 0x61, 0x73, 0x73, 0x5f, 0x73, 0x77, 0x65
        /*0022*/ 	.byte	0x65, 0x70, 0x5f, 0x73, 0x72, 0x63, 0x2f, 0x69, 0x6e, 0x63, 0x6c, 0x75, 0x64, 0x65, 0x2f, 0x63
        /*0032*/ 	.byte	0x75, 0x74, 0x6c, 0x61, 0x73, 0x73, 0x2f, 0x67, 0x65, 0x6d, 0x6d, 0x2f, 0x63, 0x6f, 0x6c, 0x6c
        /*0042*/ 	.byte	0x65, 0x63, 0x74, 0x69, 0x76, 0x65, 0x2f, 0x73, 0x6d, 0x39, 0x30, 0x5f, 0x6d, 0x6d, 0x61, 0x5f
        /*0052*/ 	.byte	0x74, 0x6d, 0x61, 0x5f, 0x67, 0x6d, 0x6d, 0x61, 0x5f, 0x73, 0x73, 0x5f, 0x77, 0x61, 0x72, 0x70
        /*0062*/ 	.byte	0x73, 0x70, 0x65, 0x63, 0x69, 0x61, 0x6c, 0x69, 0x7a, 0x65, 0x64, 0x2e, 0x68, 0x70, 0x70, 0x00
	.type		__unnamed_1,@object
	.size		__unnamed_1,(.L_0 - __unnamed_1)
__unnamed_1:
        /*0072*/ 	.byte	0x76, 0x6f, 0x69, 0x64, 0x20, 0x63, 0x75, 0x74, 0x6c, 0x61, 0x73, 0x73, 0x3a, 0x3a, 0x67, 0x65
        /* <DEDUP_REMOVED lines=180> */
        /*0bc2*/ 	.byte	0x64, 0x65, 0x6e, 0x74, 0x69, 0x74, 0x79, 0x5d, 0x00
.L_0:


//--------------------- .nv.shared._ZN7cutlass13device_kernelINS_4gemm6kernel13GemmUniversalIN4cute5tupleIJiiiiEEENS1_10collective13CollectiveMmaINS1_34MainloopSm90TmaGmmaWarpSpecializedILi11ENS5_IJNS4_1CILi2EEENSA_ILi1EEESC_EEENS1_32KernelTmaWarpSpecializedPingpongEEENS5_IJNSA_ILi64EEENSA_ILi16EEENSA_ILi128EEEEEENS_10bfloat16_tENS5_IJlSC_lEEESK_SL_NS4_8TiledMMAINS4_8MMA_AtomIJNS4_4SM904GMMA27MMA_64x16x16_F32BF16BF16_SSILNSP_5MajorE0ELSR_0ELNSP_7ScaleInE1ELSS_1EEEEEENS4_6LayoutINS5_IJSC_SC_SC_EEENS5_IJNSA_ILi0EEESX_SX_EEEEENS5_IJNS4_10UnderscoreES10_S10_EEEEENS4_13SM90_TMA_LOADENS4_14ComposedLayoutINS4_7SwizzleILi3ELi4ELi3EEENS4_18smem_ptr_flag_bitsILi16EEENSV_INS5_IJNSA_ILi8EEESG_EEENS5_IJSG_SC_EEEEEEEvNS4_8identityENS4_23SM90_TMA_LOAD_MULTICASTES1D_vS1E_EENS_8epilogue10collective6detail29Sm90TmaWarpSpecializedAdapterINS1I_15DefaultEpilogueISK_SL_SL_NS1H_6thread17LinearCombinationISK_Li1EffLNS1M_9ScaleType4KindE0ELNS_15FloatRoundStyleE2ESK_EENS1_15EpilogueDefaultEEEEEvvEEEEvNT_6ParamsE --------------------------
	.section	.nv.shared._ZN7cutlass13device_kernelINS_4gemm6kernel13GemmUniversalIN4cute5tupleIJiiiiEEENS1_10collective13CollectiveMmaINS1_34MainloopSm90TmaGmmaWarpSpecializedILi11ENS5_IJNS4_1CILi2EEENSA_ILi1EEESC_EEENS1_32KernelTmaWarpSpecializedPingpongEEENS5_IJNSA_ILi64EEENSA_ILi16EEENSA_ILi128EEEEEENS_10bfloat16_tENS5_IJlSC_lEEESK_SL_NS4_8TiledMMAINS4_8MMA_AtomIJNS4_4SM904GMMA27MMA_64x16x16_F32BF16BF16_SSILNSP_5MajorE0ELSR_0ELNSP_7ScaleInE1ELSS_1EEEEEENS4_6LayoutINS5_IJSC_SC_SC_EEENS5_IJNSA_ILi0EEESX_SX_EEEEENS5_IJNS4_10UnderscoreES10_S10_EEEEENS4_13SM90_TMA_LOADENS4_14ComposedLayoutINS4_7SwizzleILi3ELi4ELi3EEENS4_18smem_ptr_flag_bitsILi16EEENSV_INS5_IJNSA_ILi8EEESG_EEENS5_IJSG_SC_EEEEEEEvNS4_8identityENS4_23SM90_TMA_LOAD_MULTICASTES1D_vS1E_EENS_8epilogue10collective6detail29Sm90TmaWarpSpecializedAdapterINS1I_15DefaultEpilogueISK_SL_SL_NS1H_6thread17LinearCombinationISK_Li1EffLNS1M_9ScaleType4KindE0ELNS_15FloatRoundStyleE2ESK_EENS1_15EpilogueDefaultEEEEEvvEEEEvNT_6ParamsE,"aw",@nobits
	.sectionflags	@""
	.align	16
	.zero		1024


//--------------------- .nv.shared.reserved.0     --------------------------
	.section	.nv.shared.reserved.0,"aw",@nobits
	.weak		__nv_reservedSMEM_offset_0_alias
	.size		__nv_reservedSMEM_offset_0_alias, 0, 0
	.other		__nv_reservedSMEM_offset_0_alias,@"STO_CUDA_RESERVED_SHARED STV_DEFAULT"
__nv_reservedSMEM_offset_0_alias:
	.zero		0


//--------------------- .nv.global                --------------------------
	.section	.nv.global,"aw",@nobits
.nv.global:
	.type		_ZN39_INTERNAL_6538397c_4_k_cu_ef8726c1_64904cute1_E,@object
	.size		_ZN39_INTERNAL_6538397c_4_k_cu_ef8726c1_64904cute1_E,(_ZN39_INTERNAL_6538397c_4_k_cu_ef8726c1_64904cuda3std3__45__cpo6cbeginE - _ZN39_INTERNAL_6538397c_4_k_cu_ef8726c1_64904cute1_E)
_ZN39_INTERNAL_6538397c_4_k_cu_ef8726c1_64904cute1_E:
	.zero		1
	.type		_ZN39_INTERNAL_6538397c_4_k_cu_ef8726c1_64904cuda3std3__45__cpo6cbeginE,@object
	.size		_ZN39_INTERNAL_6538397c_4_k_cu_ef8726c1_64904cuda3std3__45__cpo6cbeginE,(_ZN39_INTERNAL_6538397c_4_k_cu_ef8726c1_64904cuda3std3__48in_placeE - _ZN39_INTERNAL_6538397c_4_k_cu_ef8726c1_64904cuda3std3__45__cpo6cbeginE)
_ZN39_INTERNAL_6538397c_4_k_cu_ef8726c1_64904cuda3std3__45__cpo6cbeginE:
	.zero		1
	.type		_ZN39_INTERNAL_6538397c_4_k_cu_ef8726c1_64904cuda3std3__48in_placeE,@object
	.size		_ZN39_INTERNAL_6538397c_4_k_cu_ef8726c1_64904cuda3std3__48in_placeE,(_ZN39_INTERNAL_6538397c_4_k_cu_ef8726c1_64904cuda3std6ranges3__45__cpo9iter_moveE - _ZN39_INTERNAL_6538397c_4_k_cu_ef8726c1_64904cuda3std3__48in_placeE)
_ZN39_INTERNAL_6538397c_4_k_cu_ef8726c1_64904cuda3std3__48in_placeE:
	.zero		1
	.type		_ZN39_INTERNAL_6538397c_4_k_cu_ef8726c1_64904cuda3std6ranges3__45__cpo9iter_moveE,@object
	.size		_ZN39_INTERNAL_6538397c_4_k_cu_ef8726c1_64904cuda3std6ranges3__45__cpo9iter_moveE,(_ZN39_INTERNAL_6538397c_4_k_cu_ef8726c1_64904cuda3std3__45__cpo5beginE - _ZN39_INTERNAL_6538397c_4_k_cu_ef8726c1_64904cuda3std6ranges3__45__cpo9iter_moveE)
_ZN39_INTERNAL_6538397c_4_k_cu_ef8726c1_64904cuda3std6ranges3__45__cpo9iter_moveE:
	.zero		1
	.type		_ZN39_INTERNAL_6538397c_4_k_cu_ef8726c1_64904cuda3std3__45__cpo5beginE,@object
	.size		_ZN39_INTERNAL_6538397c_4_k_cu_ef8726c1_64904cuda3std3__45__cpo5beginE,(_ZN39_INTERNAL_6538397c_4_k_cu_ef8726c1_64904cuda3std3__441_GLOBAL__N__6538397c_4_k_cu_ef8726c1_64906ignoreE - _ZN39_INTERNAL_6538397c_4_k_cu_ef8726c1_64904cuda3std3__45__cpo5beginE)
_ZN39_INTERNAL_6538397c_4_k_cu_ef8726c1_64904cuda3std3__45__cpo5beginE:
	.zero		1
	.type		_ZN39_INTERNAL_6538397c_4_k_cu_ef8726c1_64904cuda3std3__441_GLOBAL__N__6538397c_4_k_cu_ef8726c1_64906ignoreE,@object
	.size		_ZN39_INTERNAL_6538397c_4_k_cu_ef8726c1_64904cuda3std3__441_GLOBAL__N__6538397c_4_k_cu_ef8726c1_64906ignoreE,(_ZN39_INTERNAL_6538397c_4_k_cu_ef8726c1_64904cute7productE - _ZN39_INTERNAL_6538397c_4_k_cu_ef8726c1_64904cuda3std3__441_GLOBAL__N__6538397c_4_k_cu_ef8726c1_64906ignoreE)
_ZN39_INTERNAL_6538397c_4_k_cu_ef8726c1_64904cuda3std3__441_GLOBAL__N__6538397c_4_k_cu_ef8726c1_64906ignoreE:
	.zero		1
	.type		_ZN39_INTERNAL_6538397c_4_k_cu_ef8726c1_64904cute7productE,@object
	.size		_ZN39_INTERNAL_6538397c_4_k_cu_ef8726c1_64904cute7productE,(_ZN39_INTERNAL_6538397c_4_k_cu_ef8726c1_64904cuda3std3__45__cpo3endE - _ZN39_INTERNAL_6538397c_4_k_cu_ef8726c1_64904cute7productE)
_ZN39_INTERNAL_6538397c_4_k_cu_ef8726c1_64904cute7productE:
	.zero		1
	.type		_ZN39_INTERNAL_6538397c_4_k_cu_ef8726c1_64904cuda3std3__45__cpo3endE,@object
	.size		_ZN39_INTERNAL_6538397c_4_k_cu_ef8726c1_64904cuda3std3__45__cpo3endE,(_ZN39_INTERNAL_6538397c_4_k_cu_ef8726c1_64904cuda3std3__419piecewise_constructE - _ZN39_INTERNAL_6538397c_4_k_cu_ef8726c1_64904cuda3std3__45__cpo3endE)
_ZN39_INTERNAL_6538397c_4_k_cu_ef8726c1_64904cuda3std3__45__cpo3endE:
	.zero		1
	.type		_ZN39_INTERNAL_6538397c_4_k_cu_ef8726c1_64904cuda3std3__419piecewise_constructE,@object
	.size		_ZN39_INTERNAL_6538397c_4_k_cu_ef8726c1_64904cuda3std3__419piecewise_constructE,(_ZN39_INTERNAL_6538397c_4_k_cu_ef8726c1_64904cuda3std3__45__cpo4cendE - _ZN39_INTERNAL_6538397c_4_k_cu_ef8726c1_64904cuda3std3__419piecewise_constructE)
_ZN39_INTERNAL_6538397c_4_k_cu_ef8726c1_64904cuda3std3__419piecewise_constructE:
	.zero		1
	.type		_ZN39_INTERNAL_6538397c_4_k_cu_ef8726c1_64904cuda3std3__45__cpo4cendE,@object
	.size		_ZN39_INTERNAL_6538397c_4_k_cu_ef8726c1_64904cuda3std3__45__cpo4cendE,(_ZN39_INTERNAL_6538397c_4_k_cu_ef8726c1_64904cuda3std6ranges3__45__cpo4swapE - _ZN39_INTERNAL_6538397c_4_k_cu_ef8726c1_64904cuda3std3__45__cpo4cendE)
_ZN39_INTERNAL_6538397c_4_k_cu_ef8726c1_64904cuda3std3__45__cpo4cendE:
	.zero		1
	.type		_ZN39_INTERNAL_6538397c_4_k_cu_ef8726c1_64904cuda3std6ranges3__45__cpo4swapE,@object
	.size		_ZN39_INTERNAL_6538397c_4_k_cu_ef8726c1_64904cuda3std6ranges3__45__cpo4swapE,(.L_8 - _ZN39_INTERNAL_6538397c_4_k_cu_ef8726c1_64904cuda3std6ranges3__45__cpo4swapE)
_ZN39_INTERNAL_6538397c_4_k_cu_ef8726c1_64904cuda3std6ranges3__45__cpo4swapE:
	.zero		1
.L_8:


//--------------------- .nv.constant0._ZN7cutlass13device_kernelINS_4gemm6kernel13GemmUniversalIN4cute5tupleIJiiiiEEENS1_10collective13CollectiveMmaINS1_34MainloopSm90TmaGmmaWarpSpecializedILi11ENS5_IJNS4_1CILi2EEENSA_ILi1EEESC_EEENS1_32KernelTmaWarpSpecializedPingpongEEENS5_IJNSA_ILi64EEENSA_ILi16EEENSA_ILi128EEEEEENS_10bfloat16_tENS5_IJlSC_lEEESK_SL_NS4_8TiledMMAINS4_8MMA_AtomIJNS4_4SM904GMMA27MMA_64x16x16_F32BF16BF16_SSILNSP_5MajorE0ELSR_0ELNSP_7ScaleInE1ELSS_1EEEEEENS4_6LayoutINS5_IJSC_SC_SC_EEENS5_IJNSA_ILi0EEESX_SX_EEEEENS5_IJNS4_10UnderscoreES10_S10_EEEEENS4_13SM90_TMA_LOADENS4_14ComposedLayoutINS4_7SwizzleILi3ELi4ELi3EEENS4_18smem_ptr_flag_bitsILi16EEENSV_INS5_IJNSA_ILi8EEESG_EEENS5_IJSG_SC_EEEEEEEvNS4_8identityENS4_23SM90_TMA_LOAD_MULTICASTES1D_vS1E_EENS_8epilogue10collective6detail29Sm90TmaWarpSpecializedAdapterINS1I_15DefaultEpilogueISK_SL_SL_NS1H_6thread17LinearCombinationISK_Li1EffLNS1M_9ScaleType4KindE0ELNS_15FloatRoundStyleE2ESK_EENS1_15EpilogueDefaultEEEEEvvEEEEvNT_6ParamsE --------------------------
	.section	.nv.constant0._ZN7cutlass13device_kernelINS_4gemm6kernel13GemmUniversalIN4cute5tupleIJiiiiEEENS1_10collective13CollectiveMmaINS1_34MainloopSm90TmaGmmaWarpSpecializedILi11ENS5_IJNS4_1CILi2EEENSA_ILi1EEESC_EEENS1_32KernelTmaWarpSpecializedPingpongEEENS5_IJNSA_ILi64EEENSA_ILi16EEENSA_ILi128EEEEEENS_10bfloat16_tENS5_IJlSC_lEEESK_SL_NS4_8TiledMMAINS4_8MMA_AtomIJNS4_4SM904GMMA27MMA_64x16x16_F32BF16BF16_SSILNSP_5MajorE0ELSR_0ELNSP_7ScaleInE1ELSS_1EEEEEENS4_6LayoutINS5_IJSC_SC_SC_EEENS5_IJNSA_ILi0EEESX_SX_EEEEENS5_IJNS4_10UnderscoreES10_S10_EEEEENS4_13SM90_TMA_LOADENS4_14ComposedLayoutINS4_7SwizzleILi3ELi4ELi3EEENS4_18smem_ptr_flag_bitsILi16EEENSV_INS5_IJNSA_ILi8EEESG_EEENS5_IJSG_SC_EEEEEEEvNS4_8identityENS4_23SM90_TMA_LOAD_MULTICASTES1D_vS1E_EENS_8epilogue10collective6detail29Sm90TmaWarpSpecializedAdapterINS1I_15DefaultEpilogueISK_SL_SL_NS1H_6thread17LinearCombinationISK_Li1EffLNS1M_9ScaleType4KindE0ELNS_15FloatRoundStyleE2ESK_EENS1_15EpilogueDefaultEEEEEvvEEEEvNT_6ParamsE,"a",@progbits
	.sectionflags	@""
	.align	4
.nv.constant0._ZN7cutlass13device_kernelINS_4gemm6kernel13GemmUniversalIN4cute5tupleIJiiiiEEENS1_10collective13CollectiveMmaINS1_34MainloopSm90TmaGmmaWarpSpecializedILi11ENS5_IJNS4_1CILi2EEENSA_ILi1EEESC_EEENS1_32KernelTmaWarpSpecializedPingpongEEENS5_IJNSA_ILi64EEENSA_ILi16EEENSA_ILi128EEEEEENS_10bfloat16_tENS5_IJlSC_lEEESK_SL_NS4_8TiledMMAINS4_8MMA_AtomIJNS4_4SM904GMMA27MMA_64x16x16_F32BF16BF16_SSILNSP_5MajorE0ELSR_0ELNSP_7ScaleInE1ELSS_1EEEEEENS4_6LayoutINS5_IJSC_SC_SC_EEENS5_IJNSA_ILi0EEESX_SX_EEEEENS5_IJNS4_10UnderscoreES10_S10_EEEEENS4_13SM90_TMA_LOADENS4_14ComposedLayoutINS4_7SwizzleILi3ELi4ELi3EEENS4_18smem_ptr_flag_bitsILi16EEENSV_INS5_IJNSA_ILi8EEESG_EEENS5_IJSG_SC_EEEEEEEvNS4_8identityENS4_23SM90_TMA_LOAD_MULTICASTES1D_vS1E_EENS_8epilogue10collective6detail29Sm90TmaWarpSpecializedAdapterINS1I_15DefaultEpilogueISK_SL_SL_NS1H_6thread17LinearCombinationISK_Li1EffLNS1M_9ScaleType4KindE0ELNS_15FloatRoundStyleE2ESK_EENS1_15EpilogueDefaultEEEEEvvEEEEvNT_6ParamsE:
	.zero		1664


//--------------------- SYMBOLS --------------------------

	.type		.nv.reservedSmem.offset0,@object
	.size		.nv.reservedSmem.offset0,0x4
	.type		__assertfail,@function
